// auto-generated by cutlass_sweep.gemm — config: {"arch": "sm_90", "cluster_m": 2, "cluster_n": 1, "dtype": "e5m2", "stages": 5, "tile_k": 128, "tile_m": 256, "tile_n": 128}
#include "cutlass/cutlass.h"
#include "cutlass/gemm/collective/collective_builder.hpp"
#include "cutlass/gemm/device/gemm_universal_adapter.h"
#include "cutlass/gemm/kernel/gemm_universal.hpp"
#include "cutlass/epilogue/collective/collective_builder.hpp"

using ElemA = cutlass::float_e5m2_t;
using ElemB = cutlass::float_e5m2_t;
using ElemCD = cutlass::float_e5m2_t;
using Acc  = float;
using TileShape    = cute::Shape<cute::_256, cute::_128, cute::_128>;
using ClusterShape = cute::Shape<cute::_2, cute::_1, cute::_1>;

using CollectiveEpilogue = typename cutlass::epilogue::collective::CollectiveBuilder<
    cutlass::arch::Sm90, cutlass::arch::OpClassTensorOp,
    TileShape, ClusterShape,
    cutlass::epilogue::collective::EpilogueTileAuto,
    Acc, Acc,
    ElemCD, cutlass::layout::RowMajor, 128 / cutlass::sizeof_bits<ElemCD>::value,
    ElemCD, cutlass::layout::RowMajor, 128 / cutlass::sizeof_bits<ElemCD>::value,
    cutlass::epilogue::collective::EpilogueScheduleAuto
  >::CollectiveOp;

using CollectiveMainloop = typename cutlass::gemm::collective::CollectiveBuilder<
    cutlass::arch::Sm90, cutlass::arch::OpClassTensorOp,
    ElemA, cutlass::layout::RowMajor, 128 / cutlass::sizeof_bits<ElemA>::value,
    ElemB, cutlass::layout::ColumnMajor, 128 / cutlass::sizeof_bits<ElemB>::value,
    Acc,
    TileShape, ClusterShape,
    cutlass::gemm::collective::StageCount<5>,
    cutlass::gemm::collective::KernelScheduleAuto
  >::CollectiveOp;

using GemmKernel = cutlass::gemm::kernel::GemmUniversal<
    cute::Shape<int,int,int,int>,
    CollectiveMainloop,
    CollectiveEpilogue
>;
using Gemm = cutlass::gemm::device::GemmUniversalAdapter<GemmKernel>;

// Force the device kernel symbol into the cubin without needing a host main.
auto* _anchor = &cutlass::device_kernel<GemmKernel>;


// ===== COMPILED SASS (sm_90a) =====

	.target	sm_90a

	.elftype	@"ET_EXEC"


//--------------------- .note.nv.tkinfo           --------------------------
	.section	.note.nv.tkinfo,"",@"SHT_NOTE"
	.sectionflags	@"SHF_NOTE_NV_TKINFO"
	.tkinfo
        /*0018*/ 	.word	0x00000002
        /*0030*/ 	.string	""
        /*0030*/ 	.string	"ptxas"
        /*0030*/ 	.string	"Cuda compilation tools, release 13.0, V13.0.88"
        /*0030*/ 	.string	"Build cuda_13.0.r13.0/compiler.36424714_0"
        /*0030*/ 	.string	"-arch sm_90a -m 64 "



//--------------------- .note.nv.cuinfo           --------------------------
	.section	.note.nv.cuinfo,"",@"SHT_NOTE"
	.sectionflags	@"SHF_NOTE_NV_CUINFO"
        /*0018*/ 	.short	0x0002
        /*001a*/ 	.short	0x005a
        /*001c*/ 	.short	0x0082
	.zero		2


//--------------------- .nv.info                  --------------------------
	.section	.nv.info,"",@"SHT_CUDA_INFO"
	.align	4


	//----- nvinfo : EIATTR_REGCOUNT
	.align		4
        /*0000*/ 	.byte	0x04, 0x2f
        /*0002*/ 	.short	(.L_12 - .L_11)
	.align		4
.L_11:
        /*0004*/ 	.word	index@(_ZN7cutlass13device_kernelINS_4gemm6kernel13GemmUniversalIN4cute5tupleIJiiiiEEENS1_10collective13CollectiveMmaINS1_37MainloopSm90TmaGmmaWarpSpecializedFP8ILi5ENS5_IJNS4_1CILi2EEENSA_ILi1EEESC_EEENS1_35KernelTmaWarpSpecializedCooperativeEEENS5_IJNSA_ILi256EEENSA_ILi128EEESH_EEENS_12float_e5m2_tENS5_IJlSC_lEEESJ_SK_NS4_8TiledMMAINS4_8MMA_AtomIJNS4_4SM904GMMA31MMA_64x128x32_F32E5M2E5M2_SS_TNILNSO_7ScaleInE1ELSQ_1EEEEEENS4_6LayoutISD_NS5_IJSC_NSA_ILi0EEESU_EEEEENS5_IJNS4_10UnderscoreESX_SX_EEEEENS4_13SM90_TMA_LOADENS4_14ComposedLayoutINS4_7SwizzleILi3ELi4ELi3EEENS4_18smem_ptr_flag_bitsILi8EEENST_INS5_IJNSA_ILi8EEESH_EEENS5_IJSH_SC_EEEEEEEvNS4_8identityENS4_23SM90_TMA_LOAD_MULTICASTES1A_vS1B_EENS_8epilogue10collective6detail29Sm90TmaWarpSpecializedAdapterINS1F_15DefaultEpilogueISJ_SK_SK_NS1E_6thread17LinearCombinationISJ_Li1EffLNS1J_9ScaleType4KindE0ELNS_15FloatRoundStyleE2ESJ_EENS1_15EpilogueDefaultEEEEEvvEEEEvNT_6ParamsE)
        /*0008*/ 	.word	0x000000a8


	//----- nvinfo : EIATTR_FRAME_SIZE
	.align		4
.L_12:
        /*000c*/ 	.byte	0x04, 0x11
        /*000e*/ 	.short	(.L_14 - .L_13)
	.align		4
.L_13:
        /*0010*/ 	.word	index@(_ZN7cutlass13device_kernelINS_4gemm6kernel13GemmUniversalIN4cute5tupleIJiiiiEEENS1_10collective13CollectiveMmaINS1_37MainloopSm90TmaGmmaWarpSpecializedFP8ILi5ENS5_IJNS4_1CILi2EEENSA_ILi1EEESC_EEENS1_35KernelTmaWarpSpecializedCooperativeEEENS5_IJNSA_ILi256EEENSA_ILi128EEESH_EEENS_12float_e5m2_tENS5_IJlSC_lEEESJ_SK_NS4_8TiledMMAINS4_8MMA_AtomIJNS4_4SM904GMMA31MMA_64x128x32_F32E5M2E5M2_SS_TNILNSO_7ScaleInE1ELSQ_1EEEEEENS4_6LayoutISD_NS5_IJSC_NSA_ILi0EEESU_EEEEENS5_IJNS4_10UnderscoreESX_SX_EEEEENS4_13SM90_TMA_LOADENS4_14ComposedLayoutINS4_7SwizzleILi3ELi4ELi3EEENS4_18smem_ptr_flag_bitsILi8EEENST_INS5_IJNSA_ILi8EEESH_EEENS5_IJSH_SC_EEEEEEEvNS4_8identityENS4_23SM90_TMA_LOAD_MULTICASTES1A_vS1B_EENS_8epilogue10collective6detail29Sm90TmaWarpSpecializedAdapterINS1F_15DefaultEpilogueISJ_SK_SK_NS1E_6thread17LinearCombinationISJ_Li1EffLNS1J_9ScaleType4KindE0ELNS_15FloatRoundStyleE2ESJ_EENS1_15EpilogueDefaultEEEEEvvEEEEvNT_6ParamsE)
        /*0014*/ 	.word	0x000000f8


	//----- nvinfo : EIATTR_MIN_STACK_SIZE
	.align		4
.L_14:
        /*0018*/ 	.byte	0x04, 0x12
        /*001a*/ 	.short	(.L_16 - .L_15)
	.align		4
.L_15:
        /*001c*/ 	.word	index@(_ZN7cutlass13device_kernelINS_4gemm6kernel13GemmUniversalIN4cute5tupleIJiiiiEEENS1_10collective13CollectiveMmaINS1_37MainloopSm90TmaGmmaWarpSpecializedFP8ILi5ENS5_IJNS4_1CILi2EEENSA_ILi1EEESC_EEENS1_35KernelTmaWarpSpecializedCooperativeEEENS5_IJNSA_ILi256EEENSA_ILi128EEESH_EEENS_12float_e5m2_tENS5_IJlSC_lEEESJ_SK_NS4_8TiledMMAINS4_8MMA_AtomIJNS4_4SM904GMMA31MMA_64x128x32_F32E5M2E5M2_SS_TNILNSO_7ScaleInE1ELSQ_1EEEEEENS4_6LayoutISD_NS5_IJSC_NSA_ILi0EEESU_EEEEENS5_IJNS4_10UnderscoreESX_SX_EEEEENS4_13SM90_TMA_LOADENS4_14ComposedLayoutINS4_7SwizzleILi3ELi4ELi3EEENS4_18smem_ptr_flag_bitsILi8EEENST_INS5_IJNSA_ILi8EEESH_EEENS5_IJSH_SC_EEEEEEEvNS4_8identityENS4_23SM90_TMA_LOAD_MULTICASTES1A_vS1B_EENS_8epilogue10collective6detail29Sm90TmaWarpSpecializedAdapterINS1F_15DefaultEpilogueISJ_SK_SK_NS1E_6thread17LinearCombinationISJ_Li1EffLNS1J_9ScaleType4KindE0ELNS_15FloatRoundStyleE2ESJ_EENS1_15EpilogueDefaultEEEEEvvEEEEvNT_6ParamsE)
        /*0020*/ 	.word	0x000000f8
.L_16:


//--------------------- .nv.compat                --------------------------
	.section	.nv.compat,"",@"SHT_CUDA_COMPAT_INFO"
	.align	4
        /*0000*/ 	.byte	0x02, 0x09, 0x01, 0x00, 0x02, 0x02, 0x04, 0x00, 0x02, 0x05, 0x05, 0x00, 0x03, 0x07, 0x01, 0x01
        /*0010*/ 	.byte	0x02, 0x03, 0x01, 0x00, 0x02, 0x06, 0x01, 0x00, 0x04, 0x0b, 0x08, 0x00, 0x00, 0x00, 0x00, 0x00
        /*0020*/ 	.byte	0x00, 0x00, 0x00, 0x00


//--------------------- .nv.info._ZN7cutlass13device_kernelINS_4gemm6kernel13GemmUniversalIN4cute5tupleIJiiiiEEENS1_10collective13CollectiveMmaINS1_37MainloopSm90TmaGmmaWarpSpecializedFP8ILi5ENS5_IJNS4_1CILi2EEENSA_ILi1EEESC_EEENS1_35KernelTmaWarpSpecializedCooperativeEEENS5_IJNSA_ILi256EEENSA_ILi128EEESH_EEENS_12float_e5m2_tENS5_IJlSC_lEEESJ_SK_NS4_8TiledMMAINS4_8MMA_AtomIJNS4_4SM904GMMA31MMA_64x128x32_F32E5M2E5M2_SS_TNILNSO_7ScaleInE1ELSQ_1EEEEEENS4_6LayoutISD_NS5_IJSC_NSA_ILi0EEESU_EEEEENS5_IJNS4_10UnderscoreESX_SX_EEEEENS4_13SM90_TMA_LOADENS4_14ComposedLayoutINS4_7SwizzleILi3ELi4ELi3EEENS4_18smem_ptr_flag_bitsILi8EEENST_INS5_IJNSA_ILi8EEESH_EEENS5_IJSH_SC_EEEEEEEvNS4_8identityENS4_23SM90_TMA_LOAD_MULTICASTES1A_vS1B_EENS_8epilogue10collective6detail29Sm90TmaWarpSpecializedAdapterINS1F_15DefaultEpilogueISJ_SK_SK_NS1E_6thread17LinearCombinationISJ_Li1EffLNS1J_9ScaleType4KindE0ELNS_15FloatRoundStyleE2ESJ_EENS1_15EpilogueDefaultEEEEEvvEEEEvNT_6ParamsE --------------------------
	.section	.nv.info._ZN7cutlass13device_kernelINS_4gemm6kernel13GemmUniversalIN4cute5tupleIJiiiiEEENS1_10collective13CollectiveMmaINS1_37MainloopSm90TmaGmmaWarpSpecializedFP8ILi5ENS5_IJNS4_1CILi2EEENSA_ILi1EEESC_EEENS1_35KernelTmaWarpSpecializedCooperativeEEENS5_IJNSA_ILi256EEENSA_ILi128EEESH_EEENS_12float_e5m2_tENS5_IJlSC_lEEESJ_SK_NS4_8TiledMMAINS4_8MMA_AtomIJNS4_4SM904GMMA31MMA_64x128x32_F32E5M2E5M2_SS_TNILNSO_7ScaleInE1ELSQ_1EEEEEENS4_6LayoutISD_NS5_IJSC_NSA_ILi0EEESU_EEEEENS5_IJNS4_10UnderscoreESX_SX_EEEEENS4_13SM90_TMA_LOADENS4_14ComposedLayoutINS4_7SwizzleILi3ELi4ELi3EEENS4_18smem_ptr_flag_bitsILi8EEENST_INS5_IJNSA_ILi8EEESH_EEENS5_IJSH_SC_EEEEEEEvNS4_8identityENS4_23SM90_TMA_LOAD_MULTICASTES1A_vS1B_EENS_8epilogue10collective6detail29Sm90TmaWarpSpecializedAdapterINS1F_15DefaultEpilogueISJ_SK_SK_NS1E_6thread17LinearCombinationISJ_Li1EffLNS1J_9ScaleType4KindE0ELNS_15FloatRoundStyleE2ESJ_EENS1_15EpilogueDefaultEEEEEvvEEEEvNT_6ParamsE,"",@"SHT_CUDA_INFO"
	.sectionflags	@""
	.align	4


	//----- nvinfo : EIATTR_CUDA_API_VERSION
	.align		4
        /*0000*/ 	.byte	0x04, 0x37
        /*0002*/ 	.short	(.L_18 - .L_17)
.L_17:
        /*0004*/ 	.word	0x00000082


	//----- nvinfo : EIATTR_KPARAM_INFO
	.align		4
.L_18:
        /*0008*/ 	.byte	0x04, 0x17
        /*000a*/ 	.short	(.L_20 - .L_19)
.L_19:
        /*000c*/ 	.word	0x00000000
        /*0010*/ 	.short	0x0000
        /*0012*/ 	.short	0x0070
        /*0014*/ 	.byte	0x00, 0xf0, 0x01, 0x10


	//----- nvinfo : EIATTR_SPARSE_MMA_MASK
	.align		4
.L_20:
        /*0018*/ 	.byte	0x03, 0x50
        /*001a*/ 	.short	0x0000


	//----- nvinfo : EIATTR_MAXREG_COUNT
	.align		4
        /*001c*/ 	.byte	0x03, 0x1b
        /*001e*/ 	.short	0x00a8


	//----- nvinfo : EIATTR_NUM_BARRIERS
	.align		4
        /*0020*/ 	.byte	0x02, 0x4c
        /*0022*/ 	.byte	0x01
	.zero		1


	//----- nvinfo : EIATTR_ANNOTATIONS
	.align		4
        /*0024*/ 	.byte	0x04, 0x55
        /*0026*/ 	.short	(.L_22 - .L_21)


	//   ....[0]....
.L_21:
        /*0028*/ 	.word	0x00000001
        /*002c*/ 	.byte	0x30, 0x07, 0x00, 0x00, 0x01, 0x00, 0x00, 0x00, 0x20, 0x08, 0x00, 0x00, 0x01, 0x00, 0x00, 0x00
        /* <DEDUP_REMOVED lines=192> */
        /*0c3c*/ 	.byte	0xf0, 0x07, 0x01, 0x00


	//----- nvinfo : EIATTR_MERCURY_ISA_VERSION
	.align		4
.L_22:
        /*0c40*/ 	.byte	0x03, 0x5f
        /*0c42*/ 	.short	0x0101


	//----- nvinfo : EIATTR_INT_WARP_WIDE_INSTR_OFFSETS
	.align		4
        /*0c44*/ 	.byte	0x04, 0x31
        /*0c46*/ 	.short	(.L_24 - .L_23)


	//   ....[0]....
.L_23:
        /*0c48*/ 	.word	0x00000570


	//   ....[1]....
        /*0c4c*/ 	.word	0x00000590


	//   ....[2]....
        /*0c50*/ 	.word	0x00000700


	//----- nvinfo : EIATTR_COOP_GROUP_MASK_REGIDS
	.align		4
.L_24:
        /*0c54*/ 	.byte	0x04, 0x29
        /*0c56*/ 	.short	(.L_26 - .L_25)


	//   ....[0]....
.L_25:
        /*0c58*/ 	.word	0xffffffff


	//   ....[1]....
        /*0c5c*/ 	.word	0xffffffff


	//   ....[2]....
        /*0c60*/ 	.word	0xffffffff


	//   ....[3]....
        /*0c64*/ 	.word	0xffffffff


	//   ....[4]....
        /*0c68*/ 	.word	0xffffffff


	//   ....[5]....
        /*0c6c*/ 	.word	0xffffffff


	//----- nvinfo : EIATTR_COOP_GROUP_INSTR_OFFSETS
	.align		4
.L_26:
        /*0c70*/ 	.byte	0x04, 0x28
        /*0c72*/ 	.short	(.L_28 - .L_27)


	//   ....[0]....
.L_27:
        /*0c74*/ 	.word	0x00000070


	//   ....[1]....
        /*0c78*/ 	.word	0x00000080


	//   ....[2]....
        /*0c7c*/ 	.word	0x000001a0


	//   ....[3]....
        /*0c80*/ 	.word	0x000003e0


	//   ....[4]....
        /*0c84*/ 	.word	0x00000860


	//   ....[5]....
        /*0c88*/ 	.word	0x000015e0


	//----- nvinfo : EIATTR_REG_RECONFIG
	.align		4
.L_28:
        /*0c8c*/ 	.byte	0x01, 0x54
	.zero		2


	//----- nvinfo : EIATTR_MBARRIER_INSTR_OFFSETS
	.align		4
        /*0c90*/ 	.byte	0x04, 0x39
        /*0c92*/ 	.short	(.L_30 - .L_29)


	//   ....[0]....
.L_29:
        /*0c94*/ 	.word	0x00000320
        /*0c98*/ 	.word	0x000000ff
        /*0c9c*/ 	.word	0x00000000
        /*0ca0*/ 	.short	0x0100
        /*0ca2*/ 	.byte	0x09
	.zero		1


	//   ....[1]....
        /*0ca4*/ 	.word	0x00000330
        /*0ca8*/ 	.word	0x000000ff
        /*0cac*/ 	.word	0x00000028
        /*0cb0*/ 	.short	0x0100
        /*0cb2*/ 	.byte	0x09
	.zero		1


	//   ....[2]....
        /*0cb4*/ 	.word	0x00000340
        /*0cb8*/ 	.word	0x000000ff
        /*0cbc*/ 	.word	0x00000008
        /*0cc0*/ 	.short	0x0100
        /*0cc2*/ 	.byte	0x09
	.zero		1


	//   ....[3]....
        /*0cc4*/ 	.word	0x00000350
        /*0cc8*/ 	.word	0x000000ff
        /*0ccc*/ 	.word	0x00000030
        /*0cd0*/ 	.short	0x0100
        /*0cd2*/ 	.byte	0x09
	.zero		1


	//   ....[4]....
        /*0cd4*/ 	.word	0x00000360
        /*0cd8*/ 	.word	0x000000ff
        /*0cdc*/ 	.word	0x00000010
        /*0ce0*/ 	.short	0x0100
        /*0ce2*/ 	.byte	0x09
	.zero		1


	//   ....[5]....
        /*0ce4*/ 	.word	0x00000370
        /*0ce8*/ 	.word	0x000000ff
        /*0cec*/ 	.word	0x00000038
        /*0cf0*/ 	.short	0x0100
        /*0cf2*/ 	.byte	0x09
	.zero		1


	//   ....[6]....
        /*0cf4*/ 	.word	0x00000380
        /*0cf8*/ 	.word	0x000000ff
        /*0cfc*/ 	.word	0x00000018
        /*0d00*/ 	.short	0x0100
        /*0d02*/ 	.byte	0x09
	.zero		1


	//   ....[7]....
        /*0d04*/ 	.word	0x00000390
        /*0d08*/ 	.word	0x000000ff
        /*0d0c*/ 	.word	0x00000040
        /*0d10*/ 	.short	0x0100
        /*0d12*/ 	.byte	0x09
	.zero		1


	//   ....[8]....
        /*0d14*/ 	.word	0x000003a0
        /*0d18*/ 	.word	0x000000ff
        /*0d1c*/ 	.word	0x00000020
        /*0d20*/ 	.short	0x0100
        /*0d22*/ 	.byte	0x09
	.zero		1


	//   ....[9]....
        /*0d24*/ 	.word	0x000003b0
        /*0d28*/ 	.word	0x000000ff
        /*0d2c*/ 	.word	0x00000048
        /*0d30*/ 	.short	0x0100
        /*0d32*/ 	.byte	0x09
	.zero		1


	//   ....[10]....
        /*0d34*/ 	.word	0x00000790
        /*0d38*/ 	.word	0x000000ff
        /*0d3c*/ 	.word	0x00000060
        /*0d40*/ 	.short	0x0100
        /*0d42*/ 	.byte	0x06
	.zero		1


	//   ....[11]....
        /*0d44*/ 	.word	0x00000800
        /*0d48*/ 	.word	0x000000ff
        /*0d4c*/ 	.word	0x00000068
        /*0d50*/ 	.short	0x0100
        /*0d52*/ 	.byte	0x06
	.zero		1


	//   ....[12]....
        /*0d54*/ 	.word	0x00001de0
        /*0d58*/ 	.word	0x000000ff
        /*0d5c*/ 	.word	0x00000000
        /*0d60*/ 	.short	0x010a
        /*0d62*/ 	.byte	0x06
	.zero		1


	//   ....[13]....
        /*0d64*/ 	.word	0x00001e20
        /*0d68*/ 	.word	0x000000ff
        /*0d6c*/ 	.word	0x00000000
        /*0d70*/ 	.short	0x010a
        /*0d72*/ 	.byte	0x06
	.zero		1


	//   ....[14]....
        /*0d74*/ 	.word	0x00003190
        /*0d78*/ 	.word	0x000000ff
        /*0d7c*/ 	.word	0x00000000
        /*0d80*/ 	.short	0x010a
        /*0d82*/ 	.byte	0x10
	.zero		1


	//   ....[15]....
        /*0d84*/ 	.word	0x000031d0
        /*0d88*/ 	.word	0x000000ff
        /*0d8c*/ 	.word	0x00000000
        /*0d90*/ 	.short	0x010a
        /*0d92*/ 	.byte	0x10
	.zero		1


	//   ....[16]....
        /*0d94*/ 	.word	0x000043a0
        /*0d98*/ 	.word	0x000000e5
        /*0d9c*/ 	.word	0x00000000
        /*0da0*/ 	.short	0x0101
        /*0da2*/ 	.byte	0x3f
	.zero		1


	//   ....[17]....
        /*0da4*/ 	.word	0x000055c0
        /*0da8*/ 	.word	0x00000018
        /*0dac*/ 	.word	0x00000000
        /*0db0*/ 	.short	0x0101
        /*0db2*/ 	.byte	0x3f
	.zero		1


	//   ....[18]....
        /*0db4*/ 	.word	0x0000f960
        /*0db8*/ 	.word	0x0000000d
        /*0dbc*/ 	.word	0x00000028
        /*0dc0*/ 	.short	0x010a
        /*0dc2*/ 	.byte	0x3f
	.zero		1


	//   ....[19]....
        /*0dc4*/ 	.word	0x0000fd40
        /*0dc8*/ 	.word	0x00000004
        /*0dcc*/ 	.word	0x00000068
        /*0dd0*/ 	.short	0x0101
        /*0dd2*/ 	.byte	0x3f
	.zero		1


	//   ....[20]....
        /*0dd4*/ 	.word	0x000104b0
        /*0dd8*/ 	.word	0x00000005
        /*0ddc*/ 	.word	0x00000000
        /*0de0*/ 	.short	0x010a
        /*0de2*/ 	.byte	0x3f
	.zero		1


	//   ....[21]....
        /*0de4*/ 	.word	0x00010530
        /*0de8*/ 	.word	0x00000007
        /*0dec*/ 	.word	0x00000000
        /*0df0*/ 	.short	0x010a
        /*0df2*/ 	.byte	0x3f
	.zero		1


	//   ....[22]....
        /*0df4*/ 	.word	0x000105c0
        /*0df8*/ 	.word	0x00000006
        /*0dfc*/ 	.word	0x00000000
        /*0e00*/ 	.short	0x010a
        /*0e02*/ 	.byte	0x3f
	.zero		1


	//   ....[23]....
        /*0e04*/ 	.word	0x00010650
        /*0e08*/ 	.word	0x00000007
        /*0e0c*/ 	.word	0x00000000
        /*0e10*/ 	.short	0x010a
        /*0e12*/ 	.byte	0x3f
	.zero		1


	//   ....[24]....
        /*0e14*/ 	.word	0x000106e0
        /*0e18*/ 	.word	0x00000003
        /*0e1c*/ 	.word	0x00000000
        /*0e20*/ 	.short	0x010a
        /*0e22*/ 	.byte	0x3f
	.zero		1


	//   ....[25]....
        /*0e24*/ 	.word	0x00010750
        /*0e28*/ 	.word	0x00000003
        /*0e2c*/ 	.word	0x00000000
        /*0e30*/ 	.short	0x010a
        /*0e32*/ 	.byte	0x3f
	.zero		1


	//   ....[26]....
        /*0e34*/ 	.word	0x000107c0
        /*0e38*/ 	.word	0x00000000
        /*0e3c*/ 	.word	0x00000000
        /*0e40*/ 	.short	0x010a
        /*0e42*/ 	.byte	0x3f
	.zero		1


	//   ....[27]....
        /*0e44*/ 	.word	0x000108a0
        /*0e48*/ 	.word	0x0000000d
        /*0e4c*/ 	.word	0x00000028
        /*0e50*/ 	.short	0x010a
        /*0e52*/ 	.byte	0x3f
	.zero		1


	//   ....[28]....
        /*0e54*/ 	.word	0x00010970
        /*0e58*/ 	.word	0x00000005
        /*0e5c*/ 	.word	0x00000000
        /*0e60*/ 	.short	0x010a
        /*0e62*/ 	.byte	0x3f
	.zero		1


	//   ....[29]....
        /*0e64*/ 	.word	0x000109c0
        /*0e68*/ 	.word	0x00000007
        /*0e6c*/ 	.word	0x00000000
        /*0e70*/ 	.short	0x010a
        /*0e72*/ 	.byte	0x3f
	.zero		1


	//   ....[30]....
        /*0e74*/ 	.word	0x00010a10
        /*0e78*/ 	.word	0x00000006
        /*0e7c*/ 	.word	0x00000000
        /*0e80*/ 	.short	0x010a
        /*0e82*/ 	.byte	0x3f
	.zero		1


	//   ....[31]....
        /*0e84*/ 	.word	0x00010a60
        /*0e88*/ 	.word	0x00000007
        /*0e8c*/ 	.word	0x00000000
        /*0e90*/ 	.short	0x010a
        /*0e92*/ 	.byte	0x3f
	.zero		1


	//----- nvinfo : EIATTR_NUM_MBARRIERS
	.align		4
.L_30:
        /*0e94*/ 	.byte	0x03, 0x38
        /*0e96*/ 	.short	0x000c


	//----- nvinfo : EIATTR_EXIT_INSTR_OFFSETS
	.align		4
        /*0e98*/ 	.byte	0x04, 0x1c
        /*0e9a*/ 	.short	(.L_32 - .L_31)


	//   ....[0]....
.L_31:
        /*0e9c*/ 	.word	0x000009f0


	//   ....[1]....
        /*0ea0*/ 	.word	0x00001280


	//   ....[2]....
        /*0ea4*/ 	.word	0x0000f040


	//   ....[3]....
        /*0ea8*/ 	.word	0x0000f5d0


	//   ....[4]....
        /*0eac*/ 	.word	0x00010730


	//----- nvinfo : EIATTR_MAX_THREADS
	.align		4
.L_32:
        /*0eb0*/ 	.byte	0x04, 0x05
        /*0eb2*/ 	.short	(.L_34 - .L_33)
.L_33:
        /*0eb4*/ 	.word	0x00000180
        /*0eb8*/ 	.word	0x00000001
        /*0ebc*/ 	.word	0x00000001


	//----- nvinfo : EIATTR_CRS_STACK_SIZE
	.align		4
.L_34:
        /*0ec0*/ 	.byte	0x04, 0x1e
        /*0ec2*/ 	.short	(.L_36 - .L_35)
.L_35:
        /*0ec4*/ 	.word	0x00000000


	//----- nvinfo : EIATTR_CBANK_PARAM_SIZE
	.align		4
.L_36:
        /*0ec8*/ 	.byte	0x03, 0x19
        /*0eca*/ 	.short	0x0470


	//----- nvinfo : EIATTR_PARAM_CBANK
	.align		4
        /*0ecc*/ 	.byte	0x04, 0x0a
        /*0ece*/ 	.short	(.L_38 - .L_37)
	.align		4
.L_37:
        /*0ed0*/ 	.word	index@(.nv.constant0._ZN7cutlass13device_kernelINS_4gemm6kernel13GemmUniversalIN4cute5tupleIJiiiiEEENS1_10collective13CollectiveMmaINS1_37MainloopSm90TmaGmmaWarpSpecializedFP8ILi5ENS5_IJNS4_1CILi2EEENSA_ILi1EEESC_EEENS1_35KernelTmaWarpSpecializedCooperativeEEENS5_IJNSA_ILi256EEENSA_ILi128EEESH_EEENS_12float_e5m2_tENS5_IJlSC_lEEESJ_SK_NS4_8TiledMMAINS4_8MMA_AtomIJNS4_4SM904GMMA31MMA_64x128x32_F32E5M2E5M2_SS_TNILNSO_7ScaleInE1ELSQ_1EEEEEENS4_6LayoutISD_NS5_IJSC_NSA_ILi0EEESU_EEEEENS5_IJNS4_10UnderscoreESX_SX_EEEEENS4_13SM90_TMA_LOADENS4_14ComposedLayoutINS4_7SwizzleILi3ELi4ELi3EEENS4_18smem_ptr_flag_bitsILi8EEENST_INS5_IJNSA_ILi8EEESH_EEENS5_IJSH_SC_EEEEEEEvNS4_8identityENS4_23SM90_TMA_LOAD_MULTICASTES1A_vS1B_EENS_8epilogue10collective6detail29Sm90TmaWarpSpecializedAdapterINS1F_15DefaultEpilogueISJ_SK_SK_NS1E_6thread17LinearCombinationISJ_Li1EffLNS1J_9ScaleType4KindE0ELNS_15FloatRoundStyleE2ESJ_EENS1_15EpilogueDefaultEEEEEvvEEEEvNT_6ParamsE)
        /*0ed4*/ 	.short	0x0210
        /*0ed6*/ 	.short	0x0470


	//----- nvinfo : EIATTR_SW_WAR
	.align		4
.L_38:
        /*0ed8*/ 	.byte	0x04, 0x36
        /*0eda*/ 	.short	(.L_40 - .L_39)
.L_39:
        /*0edc*/ 	.word	0x00000008
.L_40:


//--------------------- .nv.callgraph             --------------------------
	.section	.nv.callgraph,"",@"SHT_CUDA_CALLGRAPH"
	.align	4
	.sectionentsize	8
	.align		4
        /*0000*/ 	.word	0x00000000
	.align		4
        /*0004*/ 	.word	0xffffffff
	.align		4
        /*0008*/ 	.word	0x00000000
	.align		4
        /*000c*/ 	.word	0xfffffffe
	.align		4
        /*0010*/ 	.word	0x00000000
	.align		4
        /*0014*/ 	.word	0xfffffffd
	.align		4
        /*0018*/ 	.word	0x00000000
	.align		4
        /*001c*/ 	.word	0xfffffffc


//--------------------- .nv.constant4             --------------------------
	.section	.nv.constant4,"a",@progbits
	.align	8
	.align		8
.nv.constant4:
        /*0000*/ 	.dword	_ZN39_INTERNAL_1802262d_4_k_cu_70f368f0_56344cuda3std3__45__cpo5beginE
	.align		8
        /*0008*/ 	.dword	_ZN39_INTERNAL_1802262d_4_k_cu_70f368f0_56344cuda3std3__45__cpo3endE
	.align		8
        /*0010*/ 	.dword	_ZN39_INTERNAL_1802262d_4_k_cu_70f368f0_56344cuda3std3__45__cpo6cbeginE
	.align		8
        /*0018*/ 	.dword	_ZN39_INTERNAL_1802262d_4_k_cu_70f368f0_56344cuda3std3__45__cpo4cendE
	.align		8
        /*0020*/ 	.dword	_ZN39_INTERNAL_1802262d_4_k_cu_70f368f0_56344cuda3std3__441_GLOBAL__N__1802262d_4_k_cu_70f368f0_56346ignoreE
	.align		8
        /*0028*/ 	.dword	_ZN39_INTERNAL_1802262d_4_k_cu_70f368f0_56344cuda3std3__419piecewise_constructE
	.align		8
        /*0030*/ 	.dword	_ZN39_INTERNAL_1802262d_4_k_cu_70f368f0_56344cuda3std3__48in_placeE
	.align		8
        /*0038*/ 	.dword	_ZN39_INTERNAL_1802262d_4_k_cu_70f368f0_56344cuda3std6ranges3__45__cpo4swapE
	.align		8
        /*0040*/ 	.dword	_ZN39_INTERNAL_1802262d_4_k_cu_70f368f0_56344cuda3std6ranges3__45__cpo9iter_moveE
	.align		8
        /*0048*/ 	.dword	_ZN39_INTERNAL_1802262d_4_k_cu_70f368f0_56344cute7productE
	.align		8
        /*0050*/ 	.dword	_ZN39_INTERNAL_1802262d_4_k_cu_70f368f0_56344cute1_E


//--------------------- .text._ZN7cutlass13device_kernelINS_4gemm6kernel13GemmUniversalIN4cute5tupleIJiiiiEEENS1_10collective13CollectiveMmaINS1_37MainloopSm90TmaGmmaWarpSpecializedFP8ILi5ENS5_IJNS4_1CILi2EEENSA_ILi1EEESC_EEENS1_35KernelTmaWarpSpecializedCooperativeEEENS5_IJNSA_ILi256EEENSA_ILi128EEESH_EEENS_12float_e5m2_tENS5_IJlSC_lEEESJ_SK_NS4_8TiledMMAINS4_8MMA_AtomIJNS4_4SM904GMMA31MMA_64x128x32_F32E5M2E5M2_SS_TNILNSO_7ScaleInE1ELSQ_1EEEEEENS4_6LayoutISD_NS5_IJSC_NSA_ILi0EEESU_EEEEENS5_IJNS4_10UnderscoreESX_SX_EEEEENS4_13SM90_TMA_LOADENS4_14ComposedLayoutINS4_7SwizzleILi3ELi4ELi3EEENS4_18smem_ptr_flag_bitsILi8EEENST_INS5_IJNSA_ILi8EEESH_EEENS5_IJSH_SC_EEEEEEEvNS4_8identityENS4_23SM90_TMA_LOAD_MULTICASTES1A_vS1B_EENS_8epilogue10collective6detail29Sm90TmaWarpSpecializedAdapterINS1F_15DefaultEpilogueISJ_SK_SK_NS1E_6thread17LinearCombinationISJ_Li1EffLNS1J_9ScaleType4KindE0ELNS_15FloatRoundStyleE2ESJ_EENS1_15EpilogueDefaultEEEEEvvEEEEvNT_6ParamsE --------------------------
	.section	.text._ZN7cutlass13device_kernelINS_4gemm6kernel13GemmUniversalIN4cute5tupleIJiiiiEEENS1_10collective13CollectiveMmaINS1_37MainloopSm90TmaGmmaWarpSpecializedFP8ILi5ENS5_IJNS4_1CILi2EEENSA_ILi1EEESC_EEENS1_35KernelTmaWarpSpecializedCooperativeEEENS5_IJNSA_ILi256EEENSA_ILi128EEESH_EEENS_12float_e5m2_tENS5_IJlSC_lEEESJ_SK_NS4_8TiledMMAINS4_8MMA_AtomIJNS4_4SM904GMMA31MMA_64x128x32_F32E5M2E5M2_SS_TNILNSO_7ScaleInE1ELSQ_1EEEEEENS4_6LayoutISD_NS5_IJSC_NSA_ILi0EEESU_EEEEENS5_IJNS4_10UnderscoreESX_SX_EEEEENS4_13SM90_TMA_LOADENS4_14ComposedLayoutINS4_7SwizzleILi3ELi4ELi3EEENS4_18smem_ptr_flag_bitsILi8EEENST_INS5_IJNSA_ILi8EEESH_EEENS5_IJSH_SC_EEEEEEEvNS4_8identityENS4_23SM90_TMA_LOAD_MULTICASTES1A_vS1B_EENS_8epilogue10collective6detail29Sm90TmaWarpSpecializedAdapterINS1F_15DefaultEpilogueISJ_SK_SK_NS1E_6thread17LinearCombinationISJ_Li1EffLNS1J_9ScaleType4KindE0ELNS_15FloatRoundStyleE2ESJ_EENS1_15EpilogueDefaultEEEEEvvEEEEvNT_6ParamsE,"ax",@progbits
	.align	128
.text._ZN7cutlass13device_kernelINS_4gemm6kernel13GemmUniversalIN4cute5tupleIJiiiiEEENS1_10collective13CollectiveMmaINS1_37MainloopSm90TmaGmmaWarpSpecializedFP8ILi5ENS5_IJNS4_1CILi2EEENSA_ILi1EEESC_EEENS1_35KernelTmaWarpSpecializedCooperativeEEENS5_IJNSA_ILi256EEENSA_ILi128EEESH_EEENS_12float_e5m2_tENS5_IJlSC_lEEESJ_SK_NS4_8TiledMMAINS4_8MMA_AtomIJNS4_4SM904GMMA31MMA_64x128x32_F32E5M2E5M2_SS_TNILNSO_7ScaleInE1ELSQ_1EEEEEENS4_6LayoutISD_NS5_IJSC_NSA_ILi0EEESU_EEEEENS5_IJNS4_10UnderscoreESX_SX_EEEEENS4_13SM90_TMA_LOADENS4_14ComposedLayoutINS4_7SwizzleILi3ELi4ELi3EEENS4_18smem_ptr_flag_bitsILi8EEENST_INS5_IJNSA_ILi8EEESH_EEENS5_IJSH_SC_EEEEEEEvNS4_8identityENS4_23SM90_TMA_LOAD_MULTICASTES1A_vS1B_EENS_8epilogue10collective6detail29Sm90TmaWarpSpecializedAdapterINS1F_15DefaultEpilogueISJ_SK_SK_NS1E_6thread17LinearCombinationISJ_Li1EffLNS1J_9ScaleType4KindE0ELNS_15FloatRoundStyleE2ESJ_EENS1_15EpilogueDefaultEEEEEvvEEEEvNT_6ParamsE:
        .type           _ZN7cutlass13device_kernelINS_4gemm6kernel13GemmUniversalIN4cute5tupleIJiiiiEEENS1_10collective13CollectiveMmaINS1_37MainloopSm90TmaGmmaWarpSpecializedFP8ILi5ENS5_IJNS4_1CILi2EEENSA_ILi1EEESC_EEENS1_35KernelTmaWarpSpecializedCooperativeEEENS5_IJNSA_ILi256EEENSA_ILi128EEESH_EEENS_12float_e5m2_tENS5_IJlSC_lEEESJ_SK_NS4_8TiledMMAINS4_8MMA_AtomIJNS4_4SM904GMMA31MMA_64x128x32_F32E5M2E5M2_SS_TNILNSO_7ScaleInE1ELSQ_1EEEEEENS4_6LayoutISD_NS5_IJSC_NSA_ILi0EEESU_EEEEENS5_IJNS4_10UnderscoreESX_SX_EEEEENS4_13SM90_TMA_LOADENS4_14ComposedLayoutINS4_7SwizzleILi3ELi4ELi3EEENS4_18smem_ptr_flag_bitsILi8EEENST_INS5_IJNSA_ILi8EEESH_EEENS5_IJSH_SC_EEEEEEEvNS4_8identityENS4_23SM90_TMA_LOAD_MULTICASTES1A_vS1B_EENS_8epilogue10collective6detail29Sm90TmaWarpSpecializedAdapterINS1F_15DefaultEpilogueISJ_SK_SK_NS1E_6thread17LinearCombinationISJ_Li1EffLNS1J_9ScaleType4KindE0ELNS_15FloatRoundStyleE2ESJ_EENS1_15EpilogueDefaultEEEEEvvEEEEvNT_6ParamsE,@function
        .size           _ZN7cutlass13device_kernelINS_4gemm6kernel13GemmUniversalIN4cute5tupleIJiiiiEEENS1_10collective13CollectiveMmaINS1_37MainloopSm90TmaGmmaWarpSpecializedFP8ILi5ENS5_IJNS4_1CILi2EEENSA_ILi1EEESC_EEENS1_35KernelTmaWarpSpecializedCooperativeEEENS5_IJNSA_ILi256EEENSA_ILi128EEESH_EEENS_12float_e5m2_tENS5_IJlSC_lEEESJ_SK_NS4_8TiledMMAINS4_8MMA_AtomIJNS4_4SM904GMMA31MMA_64x128x32_F32E5M2E5M2_SS_TNILNSO_7ScaleInE1ELSQ_1EEEEEENS4_6LayoutISD_NS5_IJSC_NSA_ILi0EEESU_EEEEENS5_IJNS4_10UnderscoreESX_SX_EEEEENS4_13SM90_TMA_LOADENS4_14ComposedLayoutINS4_7SwizzleILi3ELi4ELi3EEENS4_18smem_ptr_flag_bitsILi8EEENST_INS5_IJNSA_ILi8EEESH_EEENS5_IJSH_SC_EEEEEEEvNS4_8identityENS4_23SM90_TMA_LOAD_MULTICASTES1A_vS1B_EENS_8epilogue10collective6detail29Sm90TmaWarpSpecializedAdapterINS1F_15DefaultEpilogueISJ_SK_SK_NS1E_6thread17LinearCombinationISJ_Li1EffLNS1J_9ScaleType4KindE0ELNS_15FloatRoundStyleE2ESJ_EENS1_15EpilogueDefaultEEEEEvvEEEEvNT_6ParamsE,(.L_x_336 - _ZN7cutlass13device_kernelINS_4gemm6kernel13GemmUniversalIN4cute5tupleIJiiiiEEENS1_10collective13CollectiveMmaINS1_37MainloopSm90TmaGmmaWarpSpecializedFP8ILi5ENS5_IJNS4_1CILi2EEENSA_ILi1EEESC_EEENS1_35KernelTmaWarpSpecializedCooperativeEEENS5_IJNSA_ILi256EEENSA_ILi128EEESH_EEENS_12float_e5m2_tENS5_IJlSC_lEEESJ_SK_NS4_8TiledMMAINS4_8MMA_AtomIJNS4_4SM904GMMA31MMA_64x128x32_F32E5M2E5M2_SS_TNILNSO_7ScaleInE1ELSQ_1EEEEEENS4_6LayoutISD_NS5_IJSC_NSA_ILi0EEESU_EEEEENS5_IJNS4_10UnderscoreESX_SX_EEEEENS4_13SM90_TMA_LOADENS4_14ComposedLayoutINS4_7SwizzleILi3ELi4ELi3EEENS4_18smem_ptr_flag_bitsILi8EEENST_INS5_IJNSA_ILi8EEESH_EEENS5_IJSH_SC_EEEEEEEvNS4_8identityENS4_23SM90_TMA_LOAD_MULTICASTES1A_vS1B_EENS_8epilogue10collective6detail29Sm90TmaWarpSpecializedAdapterINS1F_15DefaultEpilogueISJ_SK_SK_NS1E_6thread17LinearCombinationISJ_Li1EffLNS1J_9ScaleType4KindE0ELNS_15FloatRoundStyleE2ESJ_EENS1_15EpilogueDefaultEEEEEvvEEEEvNT_6ParamsE)
        .other          _ZN7cutlass13device_kernelINS_4gemm6kernel13GemmUniversalIN4cute5tupleIJiiiiEEENS1_10collective13CollectiveMmaINS1_37MainloopSm90TmaGmmaWarpSpecializedFP8ILi5ENS5_IJNS4_1CILi2EEENSA_ILi1EEESC_EEENS1_35KernelTmaWarpSpecializedCooperativeEEENS5_IJNSA_ILi256EEENSA_ILi128EEESH_EEENS_12float_e5m2_tENS5_IJlSC_lEEESJ_SK_NS4_8TiledMMAINS4_8MMA_AtomIJNS4_4SM904GMMA31MMA_64x128x32_F32E5M2E5M2_SS_TNILNSO_7ScaleInE1ELSQ_1EEEEEENS4_6LayoutISD_NS5_IJSC_NSA_ILi0EEESU_EEEEENS5_IJNS4_10UnderscoreESX_SX_EEEEENS4_13SM90_TMA_LOADENS4_14ComposedLayoutINS4_7SwizzleILi3ELi4ELi3EEENS4_18smem_ptr_flag_bitsILi8EEENST_INS5_IJNSA_ILi8EEESH_EEENS5_IJSH_SC_EEEEEEEvNS4_8identityENS4_23SM90_TMA_LOAD_MULTICASTES1A_vS1B_EENS_8epilogue10collective6detail29Sm90TmaWarpSpecializedAdapterINS1F_15DefaultEpilogueISJ_SK_SK_NS1E_6thread17LinearCombinationISJ_Li1EffLNS1J_9ScaleType4KindE0ELNS_15FloatRoundStyleE2ESJ_EENS1_15EpilogueDefaultEEEEEvvEEEEvNT_6ParamsE,@"STO_CUDA_ENTRY STV_DEFAULT"
_ZN7cutlass13device_kernelINS_4gemm6kernel13GemmUniversalIN4cute5tupleIJiiiiEEENS1_10collective13CollectiveMmaINS1_37MainloopSm90TmaGmmaWarpSpecializedFP8ILi5ENS5_IJNS4_1CILi2EEENSA_ILi1EEESC_EEENS1_35KernelTmaWarpSpecializedCooperativeEEENS5_IJNSA_ILi256EEENSA_ILi128EEESH_EEENS_12float_e5m2_tENS5_IJlSC_lEEESJ_SK_NS4_8TiledMMAINS4_8MMA_AtomIJNS4_4SM904GMMA31MMA_64x128x32_F32E5M2E5M2_SS_TNILNSO_7ScaleInE1ELSQ_1EEEEEENS4_6LayoutISD_NS5_IJSC_NSA_ILi0EEESU_EEEEENS5_IJNS4_10UnderscoreESX_SX_EEEEENS4_13SM90_TMA_LOADENS4_14ComposedLayoutINS4_7SwizzleILi3ELi4ELi3EEENS4_18smem_ptr_flag_bitsILi8EEENST_INS5_IJNSA_ILi8EEESH_EEENS5_IJSH_SC_EEEEEEEvNS4_8identityENS4_23SM90_TMA_LOAD_MULTICASTES1A_vS1B_EENS_8epilogue10collective6detail29Sm90TmaWarpSpecializedAdapterINS1F_15DefaultEpilogueISJ_SK_SK_NS1E_6thread17LinearCombinationISJ_Li1EffLNS1J_9ScaleType4KindE0ELNS_15FloatRoundStyleE2ESJ_EENS1_15EpilogueDefaultEEEEEvvEEEEvNT_6ParamsE:
[----:B------:R-:W0:Y:S02]  /*0000*/  LDC R1, c[0x0][0x28] ;  /* 0x00000a00ff017b82 */ /* 0x000e240000000800 */
[----:B0-----:R-:W-:Y:S01]  /*0010*/  VIADD R1, R1, 0xffffff08 ;  /* 0xffffff0801017836 */ /* 0x001fe20000000000 */
[----:B------:R-:W0:Y:S01]  /*0020*/  S2R R4, SR_TID.X ;  /* 0x0000000000047919 */ /* 0x000e220000002100 */
[----:B------:R-:W-:Y:S01]  /*0030*/  ELECT P0, URZ, PT ;  /* 0x00000000003f782f */ /* 0x000fe20003800000 */
[----:B------:R-:W-:Y:S01]  /*0040*/  BSSY B0, `(.L_x_0) ;  /* 0x0000015000007945 */ /* 0x000fe20003800000 */
[--C-:B0-----:R-:W-:Y:S02]  /*0050*/  SHF.R.U32.HI R0, RZ, 0x5, R4.reuse ;  /* 0x00000005ff007819 */ /* 0x101fe40000011604 */
[----:B------:R-:W-:-:S03]  /*0060*/  SHF.R.U32.HI R2, RZ, 0x7, R4 ;  /* 0x00000007ff027819 */ /* 0x000fc60000011604 */
[----:B------:R-:W0:Y:S04]  /*0070*/  SHFL.IDX PT, R3, R0, RZ, 0x1f ;  /* 0x00001fff00037589 */ /* 0x000e2800000e0000 */
[----:B------:R-:W1:Y:S01]  /*0080*/  SHFL.IDX PT, R2, R2, RZ, 0x1f ;  /* 0x00001fff02027589 */ /* 0x000e6200000e0000 */
[----:B0-----:R-:W-:Y:S02]  /*0090*/  R2UR UR4, R3 ;  /* 0x00000000030472ca */ /* 0x001fe400000e0000 */
[----:B-1----:R-:W-:-:S11]  /*00a0*/  R2UR UR6, R2 ;  /* 0x00000000020672ca */ /* 0x002fd600000e0000 */
[----:B------:R-:W-:Y:S02]  /*00b0*/  USHF.R.S32.HI UR5, URZ, 0x1f, UR4 ;  /* 0x0000001f3f057899 */ /* 0x000fe40008011404 */
[----:B------:R-:W-:Y:S02]  /*00c0*/  ISETP.NE.OR P0, PT, RZ, UR4, !P0 ;  /* 0x00000004ff007c0c */ /* 0x000fe4000c705670 */
[----:B------:R-:W-:-:S04]  /*00d0*/  ULEA.HI UR5, UR5, UR4, URZ, 0x2 ;  /* 0x0000000405057291 */ /* 0x000fc8000f8f103f */
[----:B------:R-:W-:-:S04]  /*00e0*/  ULOP3.LUT UR5, UR5, 0xfffffffc, URZ, 0xc0, !UPT ;  /* 0xfffffffc05057892 */ /* 0x000fc8000f8ec03f */
[----:B------:R-:W-:-:S03]  /*00f0*/  UIADD3 UR8, UR4, -UR5, URZ ;  /* 0x8000000504087290 */ /* 0x000fc6000fffe03f */
[----:B------:R-:W-:Y:S09]  /*0100*/  @P0 BRA `(.L_x_1) ;  /* 0x0000000000200947 */ /* 0x000ff20003800000 */
[----:B------:R-:W-:Y:S02]  /*0110*/  ULDC.64 UR4, c[0x0][0x198] ;  /* 0x0000660000047ab9 */ /* 0x000fe40000000a00 */
[----:B------:R-:W-:Y:S02]  /*0120*/  UIADD3 UR10, UP0, UR4, 0xf0, URZ ;  /* 0x000000f0040a7890 */ /* 0x000fe4000ff1e03f */
[----:B------:R-:W-:Y:S02]  /*0130*/  UIADD3 UR4, UP1, UR4, 0x1f0, URZ ;  /* 0x000001f004047890 */ /* 0x000fe4000ff3e03f */
[----:B------:R-:W-:Y:S02]  /*0140*/  UIADD3.X UR11, URZ, UR5, URZ, UP0, !UPT ;  /* 0x000000053f0b7290 */ /* 0x000fe400087fe43f */
[----:B------:R-:W-:-:S07]  /*0150*/  UIADD3.X UR5, URZ, UR5, URZ, UP1, !UPT ;  /* 0x000000053f057290 */ /* 0x000fce0008ffe43f */
[----:B------:R0:W-:Y:S02]  /*0160*/  UTMACCTL.PF [UR10] ;  /* 0x000000000a0079b9 */ /* 0x0001e40008040000 */
[----:B------:R0:W-:Y:S02]  /*0170*/  UTMACCTL.PF [UR4] ;  /* 0x00000000040079b9 */ /* 0x0001e40008040000 */
[----:B0-----:R-:W-:Y:S01]  /*0180*/  NOP ;  /* 0x0000000000007918 */ /* 0x001fe20000000000 */
.L_x_1:
[----:B------:R-:W-:Y:S05]  /*0190*/  BSYNC B0 ;  /* 0x0000000000007941 */ /* 0x000fea0003800000 */
.L_x_0:
[----:B------:R-:W0:Y:S01]  /*01a0*/  SHFL.IDX PT, R3, R0, RZ, 0x1f ;  /* 0x00001fff00037589 */ /* 0x000e2200000e0000 */
[----:B------:R-:W-:Y:S01]  /*01b0*/  UISETP.NE.AND UP0, UPT, UR8, 0x3, UPT ;  /* 0x000000030800788c */ /* 0x000fe2000bf05270 */
[----:B------:R-:W-:Y:S01]  /*01c0*/  ISETP.NE.AND P1, PT, RZ, UR6, PT ;  /* 0x00000006ff007c0c */ /* 0x000fe2000bf25270 */
[----:B------:R-:W-:Y:S02]  /*01d0*/  UIADD3 UR10, UR6, -0x1, URZ ;  /* 0xffffffff060a7890 */ /* 0x000fe4000fffe03f */
[----:B------:R-:W-:Y:S02]  /*01e0*/  UISETP.EQ.OR UP0, UPT, UR8, URZ, !UP0 ;  /* 0x0000003f0800728c */ /* 0x000fe4000c702670 */
[----:B------:R-:W-:Y:S02]  /*01f0*/  UISETP.GE.U32.AND UP1, UPT, UR10, 0x2, UPT ;  /* 0x000000020a00788c */ /* 0x000fe4000bf26070 */
[----:B------:R-:W-:-:S04]  /*0200*/  UISETP.EQ.AND UP0, UPT, UR6, URZ, UP0 ;  /* 0x0000003f0600728c */ /* 0x000fc80008702270 */
[----:B------:R-:W-:-:S04]  /*0210*/  USEL UR13, URZ, 0x1, !UP0 ;  /* 0x000000013f0d7887 */ /* 0x000fc8000c000000 */
[----:B------:R-:W-:Y:S01]  /*0220*/  USEL UR13, UR13, 0x2, UP1 ;  /* 0x000000020d0d7887 */ /* 0x000fe20008800000 */
[----:B0-----:R-:W-:-:S13]  /*0230*/  ISETP.NE.AND P0, PT, R3, RZ, PT ;  /* 0x000000ff0300720c */ /* 0x001fda0003f05270 */
[----:B------:R-:W-:Y:S05]  /*0240*/  @P0 BRA `(.L_x_2) ;  /* 0x0000000000600947 */ /* 0x000fea0003800000 */
[----:B------:R-:W0:Y:S01]  /*0250*/  S2UR UR9, SR_CgaCtaId ;  /* 0x00000000000979c3 */ /* 0x000e220000008800 */
[----:B------:R-:W-:Y:S01]  /*0260*/  UMOV UR4, 0x400 ;  /* 0x0000040000047882 */ /* 0x000fe20000000000 */
[----:B------:R-:W-:Y:S01]  /*0270*/  UMOV UR5, 0x1 ;  /* 0x0000000100057882 */ /* 0x000fe20000000000 */
[----:B------:R-:W-:Y:S01]  /*0280*/  UMOV UR6, 0x4 ;  /* 0x0000000400067882 */ /* 0x000fe20000000000 */
[----:B------:R-:W-:Y:S01]  /*0290*/  ELECT P0, URZ, PT ;  /* 0x00000000003f782f */ /* 0x000fe20003800000 */
[----:B------:R-:W-:-:S04]  /*02a0*/  UIADD3 UR6, -UR6, 0x100000, URZ ;  /* 0x0010000006067890 */ /* 0x000fc8000fffe13f */
[----:B------:R-:W-:Y:S02]  /*02b0*/  USHF.L.U32 UR7, UR6, 0xb, URZ ;  /* 0x0000000b06077899 */ /* 0x000fe4000800063f */
[----:B------:R-:W-:Y:S02]  /*02c0*/  USHF.L.U32 UR6, UR6, 0x1, URZ ;  /* 0x0000000106067899 */ /* 0x000fe4000800063f */
[----:B0-----:R-:W-:Y:S02]  /*02d0*/  ULEA UR9, UR9, UR4, 0x18 ;  /* 0x0000000409097291 */ /* 0x001fe4000f8ec03f */
[----:B------:R-:W-:-:S04]  /*02e0*/  UIADD3 UR4, -UR5, 0x100000, URZ ;  /* 0x0010000005047890 */ /* 0x000fc8000fffe13f */
[----:B------:R-:W-:Y:S02]  /*02f0*/  USHF.L.U32 UR5, UR4, 0xb, URZ ;  /* 0x0000000b04057899 */ /* 0x000fe4000800063f */
[----:B------:R-:W-:Y:S01]  /*0300*/  USHF.L.U32 UR4, UR4, 0x1, URZ ;  /* 0x0000000104047899 */ /* 0x000fe2000800063f */
[----:B------:R-:W0:Y:S11]  /*0310*/  FENCE.VIEW.ASYNC.S ;  /* 0x00000000000073c6 */ /* 0x000e360000000000 */
[----:B0-----:R0:W1:Y:S01]  /*0320*/  SYNCS.EXCH.64 URZ, [UR9], UR4 ;  /* 0x00000004093f75b2 */ /* 0x0010620008000100 */
[----:B------:R0:W2:Y:S01]  /*0330*/  SYNCS.EXCH.64 URZ, [UR9+0x28], UR6 ;  /* 0x00002806093f75b2 */ /* 0x0000a20008000100 */
[----:B------:R0:W3:Y:S01]  /*0340*/  SYNCS.EXCH.64 URZ, [UR9+0x8], UR4 ;  /* 0x00000804093f75b2 */ /* 0x0000e20008000100 */
[----:B------:R0:W4:Y:S01]  /*0350*/  SYNCS.EXCH.64 URZ, [UR9+0x30], UR6 ;  /* 0x00003006093f75b2 */ /* 0x0001220008000100 */
[----:B------:R0:W0:Y:S01]  /*0360*/  SYNCS.EXCH.64 URZ, [UR9+0x10], UR4 ;  /* 0x00001004093f75b2 */ /* 0x0000220008000100 */
[----:B------:R0:W0:Y:S01]  /*0370*/  SYNCS.EXCH.64 URZ, [UR9+0x38], UR6 ;  /* 0x00003806093f75b2 */ /* 0x0000220008000100 */
[----:B------:R0:W0:Y:S01]  /*0380*/  SYNCS.EXCH.64 URZ, [UR9+0x18], UR4 ;  /* 0x00001804093f75b2 */ /* 0x0000220008000100 */
[----:B------:R0:W0:Y:S01]  /*0390*/  SYNCS.EXCH.64 URZ, [UR9+0x40], UR6 ;  /* 0x00004006093f75b2 */ /* 0x0000220008000100 */
[----:B------:R0:W0:Y:S01]  /*03a0*/  SYNCS.EXCH.64 URZ, [UR9+0x20], UR4 ;  /* 0x00002004093f75b2 */ /* 0x0000220008000100 */
[----:B------:R0:W0:Y:S01]  /*03b0*/  SYNCS.EXCH.64 URZ, [UR9+0x48], UR6 ;  /* 0x00004806093f75b2 */ /* 0x0000220008000100 */
[----:B------:R-:W-:Y:S01]  /*03c0*/  NOP ;  /* 0x0000000000007918 */ /* 0x000fe20000000000 */
.L_x_2:
[----:B------:R-:W-:Y:S01]  /*03d0*/  SHF.R.S32.HI R2, RZ, 0x1f, R4 ;  /* 0x0000001fff027819 */ /* 0x000fe20000011404 */
[----:B------:R-:W5:Y:S01]  /*03e0*/  SHFL.IDX PT, R0, R0, RZ, 0x1f ;  /* 0x00001fff00007589 */ /* 0x000f6200000e0000 */
[----:B0-----:R-:W0:Y:S01]  /*03f0*/  S2UR UR9, SR_CTAID.X ;  /* 0x00000000000979c3 */ /* 0x001e220000002500 */
[----:B------:R-:W-:Y:S02]  /*0400*/  ELECT P0, URZ, PT ;  /* 0x00000000003f782f */ /* 0x000fe40003800000 */
[----:B------:R-:W-:Y:S01]  /*0410*/  LEA.HI R2, R2, R4, RZ, 0x7 ;  /* 0x0000000402027211 */ /* 0x000fe200078f38ff */
[----:B------:R-:W-:Y:S01]  /*0420*/  ULDC UR4, c[0x0][0x150] ;  /* 0x0000540000047ab9 */ /* 0x000fe20000000800 */
[----:B------:R-:W-:Y:S01]  /*0430*/  SHF.R.S32.HI R6, RZ, 0x1f, R3 ;  /* 0x0000001fff067819 */ /* 0x000fe20000011403 */
[----:B------:R-:W-:Y:S01]  /*0440*/  NOP ;  /* 0x0000000000007918 */ /* 0x000fe20000000000 */
[----:B------:R-:W-:Y:S01]  /*0450*/  LOP3.LUT R2, R2, 0xffffff80, RZ, 0xc0, !PT ;  /* 0xffffff8002027812 */ /* 0x000fe200078ec0ff */
[----:B------:R-:W-:Y:S01]  /*0460*/  NOP ;  /* 0x0000000000007918 */ /* 0x000fe20000000000 */
[----:B------:R-:W-:Y:S01]  /*0470*/  LEA.HI R6, R6, R3, RZ, 0x2 ;  /* 0x0000000306067211 */ /* 0x000fe200078f10ff */
[----:B------:R-:W1:Y:S02]  /*0480*/  LDC R8, c[0x0][0x144] ;  /* 0x00005100ff087b82 */ /* 0x000e640000000800 */
[----:B------:R-:W-:Y:S01]  /*0490*/  IMAD.IADD R4, R4, 0x1, -R2 ;  /* 0x0000000104047824 */ /* 0x000fe200078e0a02 */
[----:B------:R-:W-:Y:S01]  /*04a0*/  LOP3.LUT R6, R6, 0x3ffffffc, RZ, 0xc0, !PT ;  /* 0x3ffffffc06067812 */ /* 0x000fe200078ec0ff */
[----:B------:R-:W2:Y:S03]  /*04b0*/  S2R R2, SR_CTAID.Y ;  /* 0x0000000000027919 */ /* 0x000ea60000002600 */
[----:B------:R-:W-:Y:S01]  /*04c0*/  SHF.R.S32.HI R5, RZ, 0x1f, R4 ;  /* 0x0000001fff057819 */ /* 0x000fe20000011404 */
[----:B------:R-:W-:Y:S01]  /*04d0*/  IMAD.IADD R6, R3, 0x1, -R6 ;  /* 0x0000000103067824 */ /* 0x000fe200078e0a06 */
[----:B------:R-:W3:Y:S02]  /*04e0*/  LDC R11, c[0x0][0x148] ;  /* 0x00005200ff0b7b82 */ /* 0x000ee40000000800 */
[----:B------:R-:W-:-:S02]  /*04f0*/  LEA.HI R5, R5, R4, RZ, 0x3 ;  /* 0x0000000405057211 */ /* 0x000fc400078f18ff */
[----:B-----5:R-:W-:Y:S02]  /*0500*/  ISETP.NE.OR P0, PT, R0, RZ, !P0 ;  /* 0x000000ff0000720c */ /* 0x020fe40004705670 */
[--C-:B------:R-:W-:Y:S02]  /*0510*/  SHF.R.S32.HI R0, RZ, 0x3, R5.reuse ;  /* 0x00000003ff007819 */ /* 0x100fe40000011405 */
[----:B------:R-:W-:Y:S02]  /*0520*/  SHF.R.S32.HI R5, RZ, 0x1f, R5 ;  /* 0x0000001fff057819 */ /* 0x000fe40000011405 */
[----:B0-----:R-:W-:Y:S02]  /*0530*/  I2FP.F32.U32 R7, UR9 ;  /* 0x0000000900077c45 */ /* 0x001fe40008201000 */
[----:B------:R-:W-:-:S03]  /*0540*/  LEA.HI R5, R5, R0, RZ, 0x2 ;  /* 0x0000000005057211 */ /* 0x000fc600078f10ff */
[----:B------:R-:W-:Y:S01]  /*0550*/  FMUL R7, R7, UR4 ;  /* 0x0000000407077c20 */ /* 0x000fe20008400000 */
[----:B------:R-:W-:Y:S01]  /*0560*/  LOP3.LUT R5, R5, 0xfffffffc, RZ, 0xc0, !PT ;  /* 0xfffffffc05057812 */ /* 0x000fe200078ec0ff */
[----:B------:R-:W-:Y:S01]  /*0570*/  VOTEU.ALL UP0, P0 ;  /* 0x00000000003f7886 */ /* 0x000fe20000000000 */
[----:B------:R-:W-:Y:S01]  /*0580*/  ULDC UR4, c[0x0][0x154] ;  /* 0x0000550000047ab9 */ /* 0x000fe20000000800 */
[----:B------:R-:W-:Y:S02]  /*0590*/  VOTEU.ALL UP1, P0 ;  /* 0x00000000003f7886 */ /* 0x000fe40000020000 */
[----:B------:R-:W0:Y:S01]  /*05a0*/  F2I.U32.TRUNC.NTZ R7, R7 ;  /* 0x0000000700077305 */ /* 0x000e22000020f000 */
[----:B------:R-:W-:Y:S01]  /*05b0*/  IMAD.IADD R5, R0, 0x1, -R5 ;  /* 0x0000000100057824 */ /* 0x000fe200078e0a05 */
[----:B------:R-:W5:Y:S01]  /*05c0*/  @!UP0 S2UR UR7, SR_CgaCtaId ;  /* 0x00000000000789c3 */ /* 0x000f620000008800 */
[----:B------:R-:W-:Y:S02]  /*05d0*/  @!UP0 UMOV UR6, 0x400 ;  /* 0x0000040000068882 */ /* 0x000fe40000000000 */
[----:B------:R-:W-:Y:S01]  /*05e0*/  IMAD R5, R6, 0x4, R5 ;  /* 0x0000000406057824 */ /* 0x000fe200078e0205 */
[----:B--2---:R-:W-:-:S04]  /*05f0*/  I2FP.F32.U32 R9, R2 ;  /* 0x0000000200097245 */ /* 0x004fc80000201000 */
[----:B------:R-:W-:Y:S01]  /*0600*/  LEA.HI R0, R5, R5, RZ, 0x1 ;  /* 0x0000000505007211 */ /* 0x000fe200078f08ff */
[----:B------:R-:W-:Y:S01]  /*0610*/  FMUL R9, R9, UR4 ;  /* 0x0000000409097c20 */ /* 0x000fe20008400000 */
[----:B------:R-:W-:Y:S02]  /*0620*/  UMOV UR4, 0x20 ;  /* 0x0000002000047882 */ /* 0x000fe40000000000 */
[----:B------:R-:W-:Y:S01]  /*0630*/  LOP3.LUT R6, R0, 0xfffffffe, RZ, 0xc0, !PT ;  /* 0xfffffffe00067812 */ /* 0x000fe200078ec0ff */
[----:B0-----:R-:W-:Y:S01]  /*0640*/  IMAD.MOV R13, RZ, RZ, -R7 ;  /* 0x000000ffff0d7224 */ /* 0x001fe200078e0a07 */
[----:B------:R-:W-:-:S04]  /*0650*/  @!UP0 UIADD3 UR4, -UR4, 0x100000, URZ ;  /* 0x0010000004048890 */ /* 0x000fc8000fffe13f */
[----:B------:R-:W-:Y:S02]  /*0660*/  @!UP0 USHF.L.U32 UR5, UR4, 0xb, URZ ;  /* 0x0000000b04058899 */ /* 0x000fe4000800063f */
[----:B------:R-:W-:Y:S01]  /*0670*/  @!UP0 USHF.L.U32 UR4, UR4, 0x1, URZ ;  /* 0x0000000104048899 */ /* 0x000fe2000800063f */
[----:B------:R-:W0:Y:S01]  /*0680*/  F2I.U32.TRUNC.NTZ R9, R9 ;  /* 0x0000000900097305 */ /* 0x000e22000020f000 */
[----:B-1----:R-:W-:Y:S02]  /*0690*/  IMAD R0, R8, R13, UR9 ;  /* 0x0000000908007e24 */ /* 0x002fe4000f8e020d */
[C---:B------:R-:W-:Y:S02]  /*06a0*/  IMAD.IADD R7, R5.reuse, 0x1, -R6 ;  /* 0x0000000105077824 */ /* 0x040fe400078e0a06 */
[----:B------:R-:W-:-:S03]  /*06b0*/  IMAD.SHL.U32 R6, R5, 0x4, RZ ;  /* 0x0000000405067824 */ /* 0x000fc600078e00ff */
[----:B------:R-:W-:Y:S01]  /*06c0*/  ISETP.NE.AND P2, PT, R7, R0, PT ;  /* 0x000000000700720c */ /* 0x000fe20003f45270 */
[----:B-----5:R-:W-:Y:S01]  /*06d0*/  @!UP0 ULEA UR6, UR7, UR6, 0x18 ;  /* 0x0000000607068291 */ /* 0x020fe2000f8ec03f */
[----:B------:R-:W-:Y:S01]  /*06e0*/  LOP3.LUT R10, R5, 0xc, R6, 0x78, !PT ;  /* 0x0000000c050a7812 */ /* 0x000fe200078e7806 */
[----:B------:R-:W1:Y:S01]  /*06f0*/  LDC R7, c[0x0][0x140] ;  /* 0x00005000ff077b82 */ /* 0x000e620000000800 */
[----:B------:R-:W-:Y:S01]  /*0700*/  VOTEU.ALL UP0, P0 ;  /* 0x00000000003f7886 */ /* 0x000fe20000000000 */
[----:B------:R-:W-:Y:S01]  /*0710*/  LOP3.LUT P0, RZ, R4, 0x7, RZ, 0xc0, !PT ;  /* 0x0000000704ff7812 */ /* 0x000fe2000780c0ff */
[----:B0-----:R-:W-:Y:S01]  /*0720*/  IMAD.MOV R12, RZ, RZ, -R9 ;  /* 0x000000ffff0c7224 */ /* 0x001fe200078e0a09 */
[----:B------:R0:W-:Y:S01]  /*0730*/  STL [R1+0x74], R10 ;  /* 0x0000740a01007387 */ /* 0x0001e20000100800 */
[----:B------:R-:W-:Y:S01]  /*0740*/  IMAD.MOV.U32 R4, RZ, RZ, 0x1 ;  /* 0x00000001ff047424 */ /* 0x000fe200078e00ff */
[----:B------:R-:W-:Y:S01]  /*0750*/  ISETP.LT.U32.AND P0, PT, R10, 0x2, !P0 ;  /* 0x000000020a00780c */ /* 0x000fe20004701070 */
[----:B---3--:R-:W-:-:S03]  /*0760*/  IMAD R6, R11, R12, R2 ;  /* 0x0000000c0b067224 */ /* 0x008fc600078e0202 */
[----:B------:R-:W-:Y:S01]  /*0770*/  @P2 LEA.HI R5, R10, R10, RZ, 0x1 ;  /* 0x0000000a0a052211 */ /* 0x000fe200078f08ff */
[----:B------:R-:W2:Y:S02]  /*0780*/  FENCE.VIEW.ASYNC.S ;  /* 0x00000000000073c6 */ /* 0x000ea40000000000 */
[----:B--2---:R0:W2:Y:S01]  /*0790*/  @!UP0 SYNCS.EXCH.64 URZ, [UR6+0x60], UR4 ;  /* 0x00006004063f85b2 */ /* 0x0040a20008000100 */
[----:B------:R-:W-:-:S04]  /*07a0*/  @P2 SHF.R.S32.HI R5, RZ, 0x1, R5 ;  /* 0x00000001ff052819 */ /* 0x000fc80000011405 */
[----:B------:R-:W-:Y:S02]  /*07b0*/  @P2 ISETP.NE.AND P3, PT, R5, R6, PT ;  /* 0x000000060500220c */ /* 0x000fe40003f65270 */
[----:B------:R-:W-:Y:S02]  /*07c0*/  SEL R5, RZ, 0x1, !P0 ;  /* 0x00000001ff057807 */ /* 0x000fe40004000000 */
[----:B------:R-:W-:Y:S02]  /*07d0*/  @P2 SEL R4, RZ, 0x1, P3 ;  /* 0x00000001ff042807 */ /* 0x000fe40001800000 */
[----:B-1----:R-:W-:Y:S02]  /*07e0*/  ISETP.EQ.U32.AND P5, PT, R7, 0x1, PT ;  /* 0x000000010700780c */ /* 0x002fe40003fa2070 */
[----:B------:R-:W-:Y:S01]  /*07f0*/  LOP3.LUT R4, R4, R5, RZ, 0xc0, !PT ;  /* 0x0000000504047212 */ /* 0x000fe200078ec0ff */
[----:B------:R0:W1:Y:S01]  /*0800*/  @!UP1 SYNCS.EXCH.64 URZ, [UR6+0x68], UR4 ;  /* 0x00006804063f95b2 */ /* 0x0000620008000100 */
[----:B------:R-:W-:-:S03]  /*0810*/  NOP ;  /* 0x0000000000007918 */ /* 0x000fc60000000000 */
[----:B------:R0:W-:Y:S06]  /*0820*/  STL [R1+0x70], R4 ;  /* 0x0000700401007387 */ /* 0x0001ec0000100800 */
[----:B--2---:R-:W-:Y:S05]  /*0830*/  @!P5 BRA `(.L_x_3) ;  /* 0x000000000008d947 */ /* 0x004fea0003800000 */
[----:B-1--4-:R-:W-:Y:S01]  /*0840*/  UCGABAR_ARV ;  /* 0x00000000000079c7 */ /* 0x012fe20008000000 */
[----:B------:R-:W-:Y:S05]  /*0850*/  BRA `(.L_x_4) ;  /* 0x0000000000047947 */ /* 0x000fea0003800000 */
.L_x_3:
[----:B-1--4-:R-:W-:Y:S01]  /*0860*/  NOP ;  /* 0x0000000000007918 */ /* 0x012fe20000000000 */
.L_x_4:
[----:B------:R-:W1:Y:S01]  /*0870*/  LDC R3, c[0x0][0x65c] ;  /* 0x00019700ff037b82 */ /* 0x000e620000000800 */
[----:B0-----:R-:W-:Y:S02]  /*0880*/  IMAD.U32 R4, RZ, RZ, UR9 ;  /* 0x00000009ff047e24 */ /* 0x001fe4000f8e00ff */
[----:B------:R-:W-:Y:S01]  /*0890*/  IMAD.MOV.U32 R5, RZ, RZ, RZ ;  /* 0x000000ffff057224 */ /* 0x000fe200078e00ff */
[----:B-1----:R-:W-:-:S13]  /*08a0*/  ISETP.NE.AND P4, PT, R3, 0x1, PT ;  /* 0x000000010300780c */ /* 0x002fda0003f85270 */
[----:B------:R-:W0:Y:S01]  /*08b0*/  @P4 LDC R7, c[0x0][0x10] ;  /* 0x00000400ff074b82 */ /* 0x000e220000000800 */
[----:B------:R-:W-:Y:S02]  /*08c0*/  @P4 IMAD.MOV.U32 R3, RZ, RZ, RZ ;  /* 0x000000ffff034224 */ /* 0x000fe400078e00ff */
[----:B------:R-:W-:-:S05]  /*08d0*/  @P4 IMAD.MOV.U32 R13, RZ, RZ, RZ ;  /* 0x000000ffff0d4224 */ /* 0x000fca00078e00ff */
[----:B------:R-:W1:Y:S01]  /*08e0*/  @!P4 LDC R9, c[0x0][0xc] ;  /* 0x00000300ff09cb82 */ /* 0x000e620000000800 */
[----:B0-----:R-:W-:-:S04]  /*08f0*/  @P4 IMAD.WIDE.U32 R6, R7, UR9, R2 ;  /* 0x0000000907064c25 */ /* 0x001fc8000f8e0002 */
[----:B------:R-:W-:Y:S02]  /*0900*/  @P4 IMAD.MOV.U32 R19, RZ, RZ, R6 ;  /* 0x000000ffff134224 */ /* 0x000fe400078e0006 */
[----:B------:R-:W-:Y:S02]  /*0910*/  @P4 IMAD.IADD R23, R7, 0x1, R13 ;  /* 0x0000000107174824 */ /* 0x000fe400078e020d */
[----:B-1----:R-:W-:-:S04]  /*0920*/  @!P4 IMAD.WIDE.U32 R4, R2, R9, R4 ;  /* 0x000000090204c225 */ /* 0x002fc800078e0004 */
[----:B------:R-:W-:Y:S02]  /*0930*/  @!P4 IMAD.MOV.U32 R19, RZ, RZ, R4 ;  /* 0x000000ffff13c224 */ /* 0x000fe400078e0004 */
[----:B------:R-:W-:-:S03]  /*0940*/  @!P4 IMAD.MOV.U32 R23, RZ, RZ, R5 ;  /* 0x000000ffff17c224 */ /* 0x000fc600078e0005 */
[----:B------:R0:W-:Y:S04]  /*0950*/  STL [R1+0x7c], R19 ;  /* 0x00007c1301007387 */ /* 0x0001e80000100800 */
[----:B------:R0:W-:Y:S01]  /*0960*/  STL [R1+0x78], R23 ;  /* 0x0000781701007387 */ /* 0x0001e20000100800 */
[----:B------:R-:W-:Y:S05]  /*0970*/  @!P5 BRA `(.L_x_5) ;  /* 0x00000000000cd947 */ /* 0x000fea0003800000 */
[----:B------:R-:W-:Y:S01]  /*0980*/  UCGABAR_WAIT ;  /* 0x0000000000007dc7 */ /* 0x000fe20008000000 */
[----:B------:R-:W-:Y:S01]  /*0990*/  CCTL.IVALL ;  /* 0x00000000ff00798f */ /* 0x000fe20002000000 */
[----:B------:R-:W-:Y:S05]  /*09a0*/  BRA `(.L_x_6) ;  /* 0x0000000000047947 */ /* 0x000fea0003800000 */
.L_x_5:
[----:B------:R-:W-:Y:S06]  /*09b0*/  BAR.SYNC.DEFER_BLOCKING 0x0 ;  /* 0x0000000000007b1d */ /* 0x000fec0000010000 */
.L_x_6:
[----:B------:R-:W-:Y:S05]  /*09c0*/  @!P1 BRA `(.L_x_7) ;  /* 0x000000e400a09947 */ /* 0x000fea0003800000 */
[----:B------:R-:W-:-:S06]  /*09d0*/  UISETP.GT.U32.AND UP0, UPT, UR10, 0x1, UPT ;  /* 0x000000010a00788c */ /* 0x000fcc000bf04070 */
[----:B------:R-:W-:-:S13]  /*09e0*/  PLOP3.LUT P0, PT, PT, PT, UP0, 0x80, 0x0 ;  /* 0x000000000000781c */ /* 0x000fda0003f0f008 */
[----:B------:R-:W-:Y:S05]  /*09f0*/  @P0 EXIT ;  /* 0x000000000000094d */ /* 0x000fea0003800000 */
[----:B------:R-:W-:Y:S01]  /*0a00*/  IMAD.MOV.U32 R6, RZ, RZ, -0x1 ;  /* 0xffffffffff067424 */ /* 0x000fe200078e00ff */
[----:B------:R-:W-:Y:S01]  /*0a10*/  ULDC.64 UR4, c[0x0][0x650] ;  /* 0x0001940000047ab9 */ /* 0x000fe20000000a00 */
[----:B------:R-:W-:Y:S01]  /*0a20*/  IMAD.MOV.U32 R5, RZ, RZ, -0x1 ;  /* 0xffffffffff057424 */ /* 0x000fe200078e00ff */
[----:B------:R-:W-:Y:S01]  /*0a30*/  ISETP.GE.U32.AND P0, PT, R19, UR4, PT ;  /* 0x0000000413007c0c */ /* 0x000fe2000bf06070 */
[----:B------:R-:W-:Y:S01]  /*0a40*/  UMOV UR12, 0xffffffff ;  /* 0xffffffff000c7882 */ /* 0x000fe20000000000 */
[----:B------:R1:W-:Y:S01]  /*0a50*/  STL [R1+0x84], R6 ;  /* 0x0000840601007387 */ /* 0x0003e20000100800 */
[----:B------:R-:W-:Y:S02]  /*0a60*/  PRMT R4, RZ, 0x7610, R4 ;  /* 0x00007610ff047816 */ /* 0x000fe40000000004 */
[----:B------:R-:W-:Y:S01]  /*0a70*/  ISETP.GE.U32.AND.EX P0, PT, R23, UR5, PT, P0 ;  /* 0x0000000517007c0c */ /* 0x000fe2000bf06100 */
[----:B------:R1:W-:-:S12]  /*0a80*/  STL [R1+0x80], R5 ;  /* 0x0000800501007387 */ /* 0x0003d80000100800 */
[----:B-1----:R-:W-:Y:S05]  /*0a90*/  @P0 BRA `(.L_x_8) ;  /* 0x0000000400380947 */ /* 0x002fea0003800000 */
[----:B------:R-:W1:Y:S01]  /*0aa0*/  LDC.64 R14, c[0x0][0x628] ;  /* 0x00018a00ff0e7b82 */ /* 0x000e620000000a00 */
[----:B------:R-:W-:Y:S02]  /*0ab0*/  IMAD.MOV.U32 R4, RZ, RZ, R19 ;  /* 0x000000ffff047224 */ /* 0x000fe400078e0013 */
[----:B------:R-:W-:-:S05]  /*0ac0*/  IMAD.MOV.U32 R5, RZ, RZ, R23 ;  /* 0x000000ffff057224 */ /* 0x000fca00078e0017 */
[----:B------:R-:W2:Y:S08]  /*0ad0*/  LDC R10, c[0x0][0x630] ;  /* 0x00018c00ff0a7b82 */ /* 0x000eb00000000800 */
[----:B------:R-:W3:Y:S01]  /*0ae0*/  LDC.64 R16, c[0x0][0x620] ;  /* 0x00018800ff107b82 */ /* 0x000ee20000000a00 */
[----:B-1----:R-:W-:-:S04]  /*0af0*/  ISETP.NE.U32.AND P0, PT, R14, RZ, PT ;  /* 0x000000ff0e00720c */ /* 0x002fc80003f05070 */
[----:B------:R-:W-:-:S13]  /*0b00*/  ISETP.NE.AND.EX P0, PT, R15, RZ, PT, P0 ;  /* 0x000000ff0f00720c */ /* 0x000fda0003f05300 */
[----:B--23--:R-:W-:Y:S05]  /*0b10*/  @!P0 BRA `(.L_x_9) ;  /* 0x0000000000288947 */ /* 0x00cfea0003800000 */
[----:B------:R-:W1:Y:S02]  /*0b20*/  LDC R9, c[0x0][0x634] ;  /* 0x00018d00ff097b82 */ /* 0x000e640000000800 */
[----:B-1----:R-:W-:-:S05]  /*0b30*/  IADD3 R9, P0, R19, R9, RZ ;  /* 0x0000000913097210 */ /* 0x002fca0007f1e0ff */
[----:B------:R-:W-:-:S04]  /*0b40*/  IMAD.X R13, RZ, RZ, R23, P0 ;  /* 0x000000ffff0d7224 */ /* 0x000fc800000e0617 */
[----:B------:R-:W-:-:S04]  /*0b50*/  IMAD.WIDE.U32 R4, R13, R14, RZ ;  /* 0x0000000e0d047225 */ /* 0x000fc800078e00ff */
[----:B------:R-:W-:-:S04]  /*0b60*/  IMAD.WIDE.U32 R6, P0, R9, R15, R4 ;  /* 0x0000000f09067225 */ /* 0x000fc80007800004 */
[----:B------:R-:W-:-:S04]  /*0b70*/  IMAD.WIDE.U32 R4, R9, R14, RZ ;  /* 0x0000000e09047225 */ /* 0x000fc800078e00ff */
[----:B------:R-:W-:Y:S01]  /*0b80*/  IMAD.X R9, RZ, RZ, RZ, P0 ;  /* 0x000000ffff097224 */ /* 0x000fe200000e06ff */
[----:B------:R-:W-:Y:S01]  /*0b90*/  IADD3 RZ, P0, R5, R6, RZ ;  /* 0x0000000605ff7210 */ /* 0x000fe20007f1e0ff */
[----:B------:R-:W-:-:S04]  /*0ba0*/  IMAD.MOV.U32 R8, RZ, RZ, R7 ;  /* 0x000000ffff087224 */ /* 0x000fc800078e0007 */
[----:B------:R-:W-:-:S08]  /*0bb0*/  IMAD.WIDE.U32.X R4, R13, R15, R8, P0 ;  /* 0x0000000f0d047225 */ /* 0x000fd000000e0408 */
.L_x_9:
[----:B------:R-:W1:Y:S01]  /*0bc0*/  LDC.64 R20, c[0x0][0x640] ;  /* 0x00019000ff147b82 */ /* 0x000e620000000a00 */
[-C--:B------:R-:W-:Y:S01]  /*0bd0*/  SHF.R.U64 R22, R4, R10.reuse, R5 ;  /* 0x0000000a04167219 */ /* 0x080fe20000001205 */
[----:B------:R-:W-:Y:S01]  /*0be0*/  IMAD.MOV.U32 R4, RZ, RZ, R19 ;  /* 0x000000ffff047224 */ /* 0x000fe200078e0013 */
[----:B------:R-:W-:Y:S01]  /*0bf0*/  SHF.R.U32.HI R3, RZ, R10, R5 ;  /* 0x0000000aff037219 */ /* 0x000fe20000011605 */
[----:B------:R-:W-:Y:S01]  /*0c00*/  IMAD.MOV.U32 R5, RZ, RZ, R23 ;  /* 0x000000ffff057224 */ /* 0x000fe200078e0017 */
[----:B------:R-:W-:Y:S01]  /*0c10*/  IADD3 R7, P0, RZ, -R22, RZ ;  /* 0x80000016ff077210 */ /* 0x000fe20007f1e0ff */
[----:B0-----:R-:W-:Y:S02]  /*0c20*/  IMAD R23, R11, R12, R2 ;  /* 0x0000000c0b177224 */ /* 0x001fe400078e0202 */
[----:B------:R-:W0:Y:S01]  /*0c30*/  LDC R8, c[0x0][0x618] ;  /* 0x00018600ff087b82 */ /* 0x000e220000000800 */
[----:B------:R-:W-:Y:S02]  /*0c40*/  IMAD.MOV.U32 R11, RZ, RZ, 0x1 ;  /* 0x00000001ff0b7424 */ /* 0x000fe400078e00ff */
[----:B------:R-:W-:-:S02]  /*0c50*/  IMAD.X R3, RZ, RZ, ~R3, P0 ;  /* 0x000000ffff037224 */ /* 0x000fc400000e0e03 */
[----:B------:R-:W-:-:S03]  /*0c60*/  IMAD.WIDE.U32 R4, R7, R16, R4 ;  /* 0x0000001007047225 */ /* 0x000fc600078e0004 */
[----:B------:R-:W2:Y:S01]  /*0c70*/  LDC R14, c[0x0][0x608] ;  /* 0x00018200ff0e7b82 */ /* 0x000ea20000000800 */
[----:B------:R-:W-:-:S04]  /*0c80*/  IMAD R6, R3, R16, RZ ;  /* 0x0000001003067224 */ /* 0x000fc800078e02ff */
[----:B------:R-:W-:-:S03]  /*0c90*/  IMAD R3, R7, R17, R6 ;  /* 0x0000001107037224 */ /* 0x000fc600078e0206 */
[----:B------:R-:W3:Y:S01]  /*0ca0*/  LDC R18, c[0x0][0x658] ;  /* 0x00019600ff127b82 */ /* 0x000ee20000000800 */
[----:B------:R-:W-:Y:S01]  /*0cb0*/  IMAD.IADD R3, R5, 0x1, R3 ;  /* 0x0000000105037824 */ /* 0x000fe200078e0203 */
[----:B-1----:R-:W-:Y:S01]  /*0cc0*/  ISETP.NE.U32.AND P0, PT, R20, RZ, PT ;  /* 0x000000ff1400720c */ /* 0x002fe20003f05070 */
[----:B------:R-:W-:-:S03]  /*0cd0*/  IMAD.MOV.U32 R5, RZ, RZ, -0x1 ;  /* 0xffffffffff057424 */ /* 0x000fc600078e00ff */
[----:B------:R-:W-:Y:S02]  /*0ce0*/  ISETP.NE.AND.EX P0, PT, R21, RZ, PT, P0 ;  /* 0x000000ff1500720c */ /* 0x000fe40003f05300 */
[----:B------:R-:W1:Y:S01]  /*0cf0*/  LDC R13, c[0x0][0x600] ;  /* 0x00018000ff0d7b82 */ /* 0x000e620000000800 */
[-CC-:B0-----:R-:W-:Y:S02]  /*0d00*/  SHF.R.U64 R10, R4, R8.reuse, R3.reuse ;  /* 0x00000008040a7219 */ /* 0x181fe40000001203 */
[----:B------:R-:W-:-:S05]  /*0d10*/  SHF.R.U32.HI R3, RZ, R8, R3 ;  /* 0x00000008ff037219 */ /* 0x000fca0000011603 */
[----:B------:R-:W0:Y:S01]  /*0d20*/  LDC R15, c[0x0][0x648] ;  /* 0x00019200ff0f7b82 */ /* 0x000e220000000800 */
[-CC-:B--2---:R-:W-:Y:S02]  /*0d30*/  SHF.R.U64 R19, R10, R14.reuse, R3.reuse ;  /* 0x0000000e0a137219 */ /* 0x184fe40000001203 */
[----:B------:R-:W-:-:S05]  /*0d40*/  SHF.R.U32.HI R3, RZ, R14, R3 ;  /* 0x0000000eff037219 */ /* 0x000fca0000011603 */
[----:B------:R-:W2:Y:S01]  /*0d50*/  LDC R17, c[0x0][0x638] ;  /* 0x00018e00ff117b82 */ /* 0x000ea20000000800 */
[-C--:B---3--:R-:W-:Y:S02]  /*0d60*/  SHF.L.U32 R2, R5, R18.reuse, RZ ;  /* 0x0000001205027219 */ /* 0x088fe400000006ff */
[--C-:B------:R-:W-:Y:S02]  /*0d70*/  SHF.R.U64 R12, R19, R18, R3.reuse ;  /* 0x00000012130c7219 */ /* 0x100fe40000001203 */
[----:B------:R-:W-:Y:S02]  /*0d80*/  LOP3.LUT R8, RZ, R2, RZ, 0x33, !PT ;  /* 0x00000002ff087212 */ /* 0x000fe400078e33ff */
[----:B------:R-:W-:Y:S01]  /*0d90*/  SHF.R.U32.HI R3, RZ, R18, R3 ;  /* 0x00000012ff037219 */ /* 0x000fe20000011603 */
[----:B------:R-:W3:Y:S01]  /*0da0*/  LDC R16, c[0x0][0x610] ;  /* 0x00018400ff107b82 */ /* 0x000ee20000000800 */
[----:B------:R-:W-:Y:S01]  /*0db0*/  IMAD.MOV.U32 R2, RZ, RZ, R12 ;  /* 0x000000ffff027224 */ /* 0x000fe200078e000c */
[----:B------:R-:W-:Y:S06]  /*0dc0*/  @!P0 BRA `(.L_x_10) ;  /* 0x0000000000288947 */ /* 0x000fec0003800000 */
[----:B------:R-:W4:Y:S02]  /*0dd0*/  LDC R7, c[0x0][0x64c] ;  /* 0x00019300ff077b82 */ /* 0x000f240000000800 */
[----:B----4-:R-:W-:-:S05]  /*0de0*/  IADD3 R7, P0, R12, R7, RZ ;  /* 0x000000070c077210 */ /* 0x010fca0007f1e0ff */
        /* <DEDUP_REMOVED lines=8> */
.L_x_10:
[----:B0-----:R-:W-:Y:S01]  /*0e70*/  SHF.R.U64 R4, R2, R15, R3 ;  /* 0x0000000f02047219 */ /* 0x001fe20000001203 */
[----:B-1----:R-:W-:Y:S01]  /*0e80*/  VIADD R5, R13, 0xffffffff ;  /* 0xffffffff0d057836 */ /* 0x002fe20000000000 */
[----:B------:R-:W-:Y:S02]  /*0e90*/  SHF.L.U32 R2, R11, R18, RZ ;  /* 0x000000120b027219 */ /* 0x000fe400000006ff */
[----:B------:R-:W-:Y:S01]  /*0ea0*/  LOP3.LUT R3, R19, R8, RZ, 0xc0, !PT ;  /* 0x0000000813037212 */ /* 0x000fe200078ec0ff */
[----:B------:R-:W-:Y:S01]  /*0eb0*/  IMAD.MOV R6, RZ, RZ, -R4 ;  /* 0x000000ffff067224 */ /* 0x000fe200078e0a04 */
[----:B------:R-:W-:Y:S02]  /*0ec0*/  SEL R0, R0, R23, !P4 ;  /* 0x0000001700007207 */ /* 0x000fe40006000000 */
[----:B------:R-:W-:Y:S01]  /*0ed0*/  LOP3.LUT R5, R10, R5, RZ, 0xc0, !PT ;  /* 0x000000050a057212 */ /* 0x000fe200078ec0ff */
[----:B------:R-:W-:Y:S01]  /*0ee0*/  IMAD R3, R2, R4, R3 ;  /* 0x0000000402037224 */ /* 0x000fe200078e0203 */
[----:B------:R-:W-:Y:S01]  /*0ef0*/  R2UR UR12, R22 ;  /* 0x00000000160c72ca */ /* 0x000fe200000e0000 */
[----:B--2---:R-:W-:-:S02]  /*0f00*/  IMAD R2, R6, R17, R12 ;  /* 0x0000001106027224 */ /* 0x004fc400078e020c */
[----:B---3--:R-:W-:Y:S02]  /*0f10*/  IMAD R0, R3, R16, R0 ;  /* 0x0000001003007224 */ /* 0x008fe400078e0200 */
[----:B------:R-:W-:Y:S02]  /*0f20*/  IMAD R3, R2, R13, R5 ;  /* 0x0000000d02037224 */ /* 0x000fe400078e0205 */
[----:B------:R-:W-:-:S03]  /*0f30*/  IMAD.MOV.U32 R4, RZ, RZ, 0x1 ;  /* 0x00000001ff047424 */ /* 0x000fc600078e00ff */
[----:B------:R-:W-:Y:S02]  /*0f40*/  SEL R2, R3, R0, !P4 ;  /* 0x0000000003027207 */ /* 0x000fe40006000000 */
[----:B------:R-:W-:-:S03]  /*0f50*/  SEL R0, R0, R3, !P4 ;  /* 0x0000000300007207 */ /* 0x000fc60006000000 */
[----:B------:R1:W-:Y:S04]  /*0f60*/  STL [R1+0x80], R2 ;  /* 0x0000800201007387 */ /* 0x0003e80000100800 */
[----:B------:R1:W-:Y:S02]  /*0f70*/  STL [R1+0x84], R0 ;  /* 0x0000840001007387 */ /* 0x0003e40000100800 */
.L_x_8:
[----:B------:R-:W-:-:S08]  /*0f80*/  NOP ;  /* 0x0000000000007918 */ /* 0x000fd00000000000 */
[----:B------:R-:W2:Y:S02]  /*0f90*/  USETMAXREG.TRY_ALLOC.CTAPOOL UP0, 0xe8 ;  /* 0x000000e8000079c8 */ /* 0x000ea40008000600 */
[----:B--2---:R-:W-:-:S13]  /*0fa0*/  PLOP3.LUT P0, PT, PT, PT, UP0, 0x80, 0x0 ;  /* 0x000000000000781c */ /* 0x004fda0003f0f008 */
[----:B------:R-:W-:Y:S05]  /*0fb0*/  @!P0 BRA `(.L_x_8) ;  /* 0xfffffffc00f08947 */ /* 0x000fea000383ffff */
[----:B------:R-:W-:Y:S01]  /*0fc0*/  ULDC.64 UR4, c[0x0][0x598] ;  /* 0x0001660000047ab9 */ /* 0x000fe20000000a00 */
[----:B------:R-:W-:Y:S01]  /*0fd0*/  ULDC.64 UR14, c[0x0][0x208] ;  /* 0x00008200000e7ab9 */ /* 0x000fe20000000a00 */
[----:B------:R-:W-:-:S04]  /*0fe0*/  ISETP.NE.U32.AND P0, PT, RZ, UR4, PT ;  /* 0x00000004ff007c0c */ /* 0x000fc8000bf05070 */
[----:B------:R-:W-:-:S13]  /*0ff0*/  ISETP.NE.AND.EX P0, PT, RZ, UR5, PT, P0 ;  /* 0x00000005ff007c0c */ /* 0x000fda000bf05300 */
[----:B------:R-:W-:Y:S05]  /*1000*/  @!P0 BRA `(.L_x_11) ;  /* 0x0000000000208947 */ /* 0x000fea0003800000 */
[----:B-1----:R-:W1:Y:S02]  /*1010*/  LDC.64 R2, c[0x0][0x598] ;  /* 0x00016600ff027b82 */ /* 0x002e640000000a00 */
[----:B-1----:R-:W2:Y:S02]  /*1020*/  LDG.E.64 R2, desc[UR14][R2.64] ;  /* 0x0000000e02027981 */ /* 0x002ea4000c1e1b00 */
[----:B--2---:R-:W-:-:S04]  /*1030*/  ISETP.NE.U32.AND P0, PT, R2, RZ, PT ;  /* 0x000000ff0200720c */ /* 0x004fc80003f05070 */
[----:B------:R-:W-:-:S13]  /*1040*/  ISETP.NE.AND.EX P0, PT, R3, RZ, PT, P0 ;  /* 0x000000ff0300720c */ /* 0x000fda0003f05300 */
[----:B------:R-:W-:Y:S05]  /*1050*/  @!P0 BRA `(.L_x_11) ;  /* 0x00000000000c8947 */ /* 0x000fea0003800000 */
[----:B------:R-:W2:Y:S02]  /*1060*/  LD.E R2, desc[UR14][R2.64] ;  /* 0x0000000e02027980 */ /* 0x000ea4000c101900 */
[----:B--2---:R-:W-:Y:S01]  /*1070*/  R2UR UR20, R2 ;  /* 0x00000000021472ca */ /* 0x004fe200000e0000 */
[----:B------:R-:W-:-:S14]  /*1080*/  BRA `(.L_x_12) ;  /* 0x0000000000247947 */ /* 0x000fdc0003800000 */
.L_x_11:
[----:B------:R-:W-:Y:S02]  /*1090*/  ULDC.64 UR4, c[0x0][0x588] ;  /* 0x0001620000047ab9 */ /* 0x000fe40000000a00 */
[----:B------:R-:W-:-:S04]  /*10a0*/  ISETP.NE.U32.AND P0, PT, RZ, UR4, PT ;  /* 0x00000004ff007c0c */ /* 0x000fc8000bf05070 */
[----:B------:R-:W-:-:S13]  /*10b0*/  ISETP.NE.AND.EX P0, PT, RZ, UR5, PT, P0 ;  /* 0x00000005ff007c0c */ /* 0x000fda000bf05300 */
[----:B------:R-:W-:Y:S05]  /*10c0*/  @!P0 BRA `(.L_x_13) ;  /* 0x0000000000108947 */ /* 0x000fea0003800000 */
[----:B-1----:R-:W1:Y:S02]  /*10d0*/  LDC.64 R2, c[0x0][0x588] ;  /* 0x00016200ff027b82 */ /* 0x002e640000000a00 */
[----:B-1----:R-:W2:Y:S02]  /*10e0*/  LDG.E R2, desc[UR14][R2.64] ;  /* 0x0000000e02027981 */ /* 0x002ea4000c1e1900 */
[----:B--2---:R-:W-:Y:S01]  /*10f0*/  R2UR UR20, R2 ;  /* 0x00000000021472ca */ /* 0x004fe200000e0000 */
[----:B------:R-:W-:-:S14]  /*1100*/  BRA `(.L_x_12) ;  /* 0x0000000000047947 */ /* 0x000fdc0003800000 */
.L_x_13:
[----:B------:R-:W-:-:S05]  /*1110*/  ULDC UR20, c[0x0][0x580] ;  /* 0x0001600000147ab9 */ /* 0x000fca0000000800 */
.L_x_12:
[----:B------:R-:W-:Y:S02]  /*1120*/  ULDC.64 UR4, c[0x0][0x5a0] ;  /* 0x0001680000047ab9 */ /* 0x000fe40000000a00 */
        /* <DEDUP_REMOVED lines=11> */
.L_x_14:
        /* <DEDUP_REMOVED lines=8> */
.L_x_16:
[----:B------:R-:W-:-:S05]  /*1260*/  ULDC UR21, c[0x0][0x584] ;  /* 0x0001610000157ab9 */ /* 0x000fca0000000800 */
.L_x_15:
[----:B------:R-:W-:-:S13]  /*1270*/  LOP3.LUT P0, RZ, R4, 0xff, RZ, 0xc0, !PT ;  /* 0x000000ff04ff7812 */ /* 0x000fda000780c0ff */
[----:B------:R-:W-:Y:S05]  /*1280*/  @!P0 EXIT ;  /* 0x000000000000894d */ /* 0x000fea0003800000 */
[----:B------:R-:W-:Y:S01]  /*1290*/  ULDC UR4, c[0x0][0x28c] ;  /* 0x0000a30000047ab9 */ /* 0x000fe20000000800 */
[----:B------:R-:W-:Y:S02]  /*12a0*/  ULOP3.LUT UR22, UR13, 0x1, URZ, 0xfc, !UPT ;  /* 0x000000010d167892 */ /* 0x000fe4000f8efc3f */
[----:B------:R-:W-:-:S04]  /*12b0*/  UIADD3 UR4, UR4, 0x7f, URZ ;  /* 0x0000007f04047890 */ /* 0x000fc8000fffe03f */
[----:B------:R-:W-:-:S04]  /*12c0*/  USHF.R.S32.HI UR5, URZ, 0x1f, UR4 ;  /* 0x0000001f3f057899 */ /* 0x000fc80008011404 */
[----:B------:R-:W-:-:S03]  /*12d0*/  ULEA.HI UR5, UR5, UR4, URZ, 0x7 ;  /* 0x0000000405057291 */ /* 0x000fc6000f8f383f */
[----:B------:R-:W-:Y:S01]  /*12e0*/  UMOV UR4, URZ ;  /* 0x0000003f00047c82 */ /* 0x000fe20008000000 */
[----:B------:R-:W-:-:S03]  /*12f0*/  USHF.R.S32.HI UR9, URZ, 0x7, UR5 ;  /* 0x000000073f097899 */ /* 0x000fc60008011405 */
[----:B------:R-:W-:-:S09]  /*1300*/  UMOV UR5, URZ ;  /* 0x0000003f00057c82 */ /* 0x000fd20008000000 */
.L_x_299:
[----:B-1----:R-:W1:Y:S01]  /*1310*/  S2R R0, SR_TID.X ;  /* 0x0000000000007919 */ /* 0x002e620000002100 */
[----:B--2---:R-:W2:Y:S01]  /*1320*/  S2UR UR18, SR_CgaCtaId ;  /* 0x00000000001279c3 */ /* 0x004ea20000008800 */
[----:B------:R-:W-:Y:S01]  /*1330*/  UMOV UR17, 0x400 ;  /* 0x0000040000117882 */ /* 0x000fe20000000000 */
[----:B------:R-:W-:Y:S01]  /*1340*/  UMOV UR6, URZ ;  /* 0x0000003f00067c82 */ /* 0x000fe20008000000 */
[----:B------:R-:W-:Y:S01]  /*1350*/  STL [R1+0x6c], RZ ;  /* 0x00006cff01007387 */ /* 0x000fe20000100800 */
[----:B------:R-:W-:Y:S01]  /*1360*/  UMOV UR7, URZ ;  /* 0x0000003f00077c82 */ /* 0x000fe20008000000 */
[----:B------:R-:W-:Y:S01]  /*1370*/  UMOV UR8, URZ ;  /* 0x0000003f00087c82 */ /* 0x000fe20008000000 */
[----:B------:R-:W-:Y:S01]  /*1380*/  UMOV UR23, UR5 ;  /* 0x0000000500177c82 */ /* 0x000fe20008000000 */
[----:B------:R-:W-:Y:S01]  /*1390*/  STL [R1+0x68], RZ ;  /* 0x000068ff01007387 */ /* 0x000fe20000100800 */
[----:B---3--:R-:W3:Y:S01]  /*13a0*/  LDC R2, c[0x0][0x28c] ;  /* 0x0000a300ff027b82 */ /* 0x008ee20000000800 */
[----:B------:R-:W-:Y:S01]  /*13b0*/  UMOV UR24, UR4 ;  /* 0x0000000400187c82 */ /* 0x000fe20008000000 */
[----:B------:R-:W-:Y:S01]  /*13c0*/  CS2R R4, SRZ ;  /* 0x0000000000047805 */ /* 0x000fe2000001ff00 */
[----:B------:R-:W-:Y:S01]  /*13d0*/  STL [R1+0x64], RZ ;  /* 0x000064ff01007387 */ /* 0x000fe20000100800 */
[----:B------:R-:W-:-:S02]  /*13e0*/  CS2R R6, SRZ ;  /* 0x0000000000067805 */ /* 0x000fc4000001ff00 */
[----:B------:R-:W-:Y:S02]  /*13f0*/  CS2R R8, SRZ ;  /* 0x0000000000087805 */ /* 0x000fe4000001ff00 */
[----:B------:R-:W-:Y:S01]  /*1400*/  CS2R R10, SRZ ;  /* 0x00000000000a7805 */ /* 0x000fe2000001ff00 */
[----:B------:R-:W-:Y:S01]  /*1410*/  STL [R1+0x60], RZ ;  /* 0x000060ff01007387 */ /* 0x000fe20000100800 */
[----:B------:R-:W-:Y:S02]  /*1420*/  CS2R R12, SRZ ;  /* 0x00000000000c7805 */ /* 0x000fe4000001ff00 */
[----:B------:R-:W-:Y:S02]  /*1430*/  CS2R R14, SRZ ;  /* 0x00000000000e7805 */ /* 0x000fe4000001ff00 */
[----:B------:R-:W-:Y:S01]  /*1440*/  CS2R R16, SRZ ;  /* 0x0000000000107805 */ /* 0x000fe2000001ff00 */
[----:B------:R-:W-:Y:S01]  /*1450*/  STL [R1+0x5c], RZ ;  /* 0x00005cff01007387 */ /* 0x000fe20000100800 */
[----:B0-----:R-:W-:-:S02]  /*1460*/  CS2R R18, SRZ ;  /* 0x0000000000127805 */ /* 0x001fc4000001ff00 */
[----:B------:R-:W-:Y:S02]  /*1470*/  CS2R R20, SRZ ;  /* 0x0000000000147805 */ /* 0x000fe4000001ff00 */
[----:B------:R-:W-:Y:S01]  /*1480*/  CS2R R22, SRZ ;  /* 0x0000000000167805 */ /* 0x000fe2000001ff00 */
[----:B------:R-:W-:Y:S01]  /*1490*/  STL [R1+0x58], RZ ;  /* 0x000058ff01007387 */ /* 0x000fe20000100800 */
[----:B------:R-:W-:Y:S02]  /*14a0*/  CS2R R152, SRZ ;  /* 0x0000000000987805 */ /* 0x000fe4000001ff00 */
[----:B------:R-:W-:Y:S02]  /*14b0*/  CS2R R154, SRZ ;  /* 0x00000000009a7805 */ /* 0x000fe4000001ff00 */
[----:B------:R-:W-:Y:S01]  /*14c0*/  CS2R R156, SRZ ;  /* 0x00000000009c7805 */ /* 0x000fe2000001ff00 */
[----:B------:R-:W-:Y:S01]  /*14d0*/  STL [R1+0x54], RZ ;  /* 0x000054ff01007387 */ /* 0x000fe20000100800 */
[----:B------:R-:W-:-:S02]  /*14e0*/  CS2R R158, SRZ ;  /* 0x00000000009e7805 */ /* 0x000fc4000001ff00 */
[----:B------:R-:W-:Y:S02]  /*14f0*/  CS2R R160, SRZ ;  /* 0x0000000000a07805 */ /* 0x000fe4000001ff00 */
[----:B------:R-:W-:Y:S02]  /*1500*/  CS2R R162, SRZ ;  /* 0x0000000000a27805 */ /* 0x000fe4000001ff00 */
[----:B-1----:R-:W-:Y:S01]  /*1510*/  LOP3.LUT R0, R0, 0x80, RZ, 0xc0, !PT ;  /* 0x0000008000007812 */ /* 0x002fe200078ec0ff */
[----:B------:R-:W-:Y:S01]  /*1520*/  STL [R1+0x50], RZ ;  /* 0x000050ff01007387 */ /* 0x000fe20000100800 */
[----:B---3--:R-:W-:Y:S02]  /*1530*/  ISETP.GE.AND P0, PT, R2, 0x1, PT ;  /* 0x000000010200780c */ /* 0x008fe40003f06270 */
[----:B------:R-:W-:Y:S02]  /*1540*/  CS2R R2, SRZ ;  /* 0x0000000000027805 */ /* 0x000fe4000001ff00 */
[----:B------:R-:W-:Y:S01]  /*1550*/  SHF.R.U32.HI R0, RZ, 0x7, R0 ;  /* 0x00000007ff007819 */ /* 0x000fe20000011600 */
        /* <DEDUP_REMOVED lines=8> */
[----:B------:R-:W0:Y:S01]  /*15e0*/  SHFL.IDX PT, R0, R0, RZ, 0x1f ;  /* 0x00001fff00007589 */ /* 0x000e2200000e0000 */
[----:B------:R-:W-:-:S02]  /*15f0*/  CS2R R176, SRZ ;  /* 0x0000000000b07805 */ /* 0x000fc4000001ff00 */
[----:B------:R-:W-:Y:S02]  /*1600*/  CS2R R178, SRZ ;  /* 0x0000000000b27805 */ /* 0x000fe4000001ff00 */
[----:B------:R-:W-:Y:S01]  /*1610*/  CS2R R180, SRZ ;  /* 0x0000000000b47805 */ /* 0x000fe2000001ff00 */
[----:B------:R1:W-:Y:S01]  /*1620*/  STL [R1+0x44], RZ ;  /* 0x000044ff01007387 */ /* 0x0003e20000100800 */
[----:B------:R-:W-:Y:S02]  /*1630*/  CS2R R182, SRZ ;  /* 0x0000000000b67805 */ /* 0x000fe4000001ff00 */
[----:B------:R-:W-:Y:S02]  /*1640*/  CS2R R184, SRZ ;  /* 0x0000000000b87805 */ /* 0x000fe4000001ff00 */
[----:B------:R-:W-:Y:S01]  /*1650*/  CS2R R186, SRZ ;  /* 0x0000000000ba7805 */ /* 0x000fe2000001ff00 */
[----:B------:R1:W-:Y:S01]  /*1660*/  STL [R1+0x40], RZ ;  /* 0x000040ff01007387 */ /* 0x0003e20000100800 */
        /* <DEDUP_REMOVED lines=14> */
[----:B------:R-:W-:Y:S02]  /*1750*/  CS2R R210, SRZ ;  /* 0x0000000000d27805 */ /* 0x000fe4000001ff00 */
[----:B0-----:R-:W-:Y:S01]  /*1760*/  R2UR UR10, R0 ;  /* 0x00000000000a72ca */ /* 0x001fe200000e0000 */
[----:B------:R1:W-:Y:S01]  /*1770*/  STL [R1+0x30], RZ ;  /* 0x000030ff01007387 */ /* 0x0003e20000100800 */
[----:B------:R-:W-:Y:S01]  /*1780*/  IMAD.MOV.U32 R0, RZ, RZ, RZ ;  /* 0x000000ffff007224 */ /* 0x000fe200078e00ff */
[----:B------:R-:W-:-:S02]  /*1790*/  CS2R R212, SRZ ;  /* 0x0000000000d47805 */ /* 0x000fc4000001ff00 */
[----:B------:R-:W-:Y:S01]  /*17a0*/  CS2R R214, SRZ ;  /* 0x0000000000d67805 */ /* 0x000fe2000001ff00 */
[----:B------:R1:W-:Y:S01]  /*17b0*/  STL [R1+0x2c], RZ ;  /* 0x00002cff01007387 */ /* 0x0003e20000100800 */
[----:B------:R-:W-:Y:S02]  /*17c0*/  CS2R R216, SRZ ;  /* 0x0000000000d87805 */ /* 0x000fe4000001ff00 */
[----:B------:R-:W-:Y:S02]  /*17d0*/  CS2R R218, SRZ ;  /* 0x0000000000da7805 */ /* 0x000fe4000001ff00 */
[----:B------:R-:W-:Y:S01]  /*17e0*/  CS2R R220, SRZ ;  /* 0x0000000000dc7805 */ /* 0x000fe2000001ff00 */
[----:B------:R1:W-:Y:S01]  /*17f0*/  STL [R1+0x28], RZ ;  /* 0x000028ff01007387 */ /* 0x0003e20000100800 */
[----:B------:R-:W-:Y:S02]  /*1800*/  CS2R R222, SRZ ;  /* 0x0000000000de7805 */ /* 0x000fe4000001ff00 */
[----:B------:R-:W-:-:S02]  /*1810*/  CS2R R224, SRZ ;  /* 0x0000000000e07805 */ /* 0x000fc4000001ff00 */
[----:B------:R-:W-:Y:S01]  /*1820*/  CS2R R226, SRZ ;  /* 0x0000000000e27805 */ /* 0x000fe2000001ff00 */
[----:B------:R1:W-:Y:S01]  /*1830*/  STL [R1+0x24], RZ ;  /* 0x000024ff01007387 */ /* 0x0003e20000100800 */
[----:B------:R-:W-:Y:S01]  /*1840*/  ULEA.HI UR11, UR10, UR10, URZ, 0x1 ;  /* 0x0000000a0a0b7291 */ /* 0x000fe2000f8f083f */
[----:B------:R-:W-:Y:S01]  /*1850*/  IMAD.MOV.U32 R228, RZ, RZ, RZ ;  /* 0x000000ffffe47224 */ /* 0x000fe200078e00ff */
[----:B------:R-:W-:Y:S01]  /*1860*/  CS2R R88, SRZ ;  /* 0x0000000000587805 */ /* 0x000fe2000001ff00 */
[----:B------:R1:W-:Y:S01]  /*1870*/  STL [R1+0x20], RZ ;  /* 0x000020ff01007387 */ /* 0x0003e20000100800 */
[----:B------:R-:W-:Y:S01]  /*1880*/  ULOP3.LUT UR16, UR11, 0x7fffe, URZ, 0xc0, !UPT ;  /* 0x0007fffe0b107892 */ /* 0x000fe2000f8ec03f */
[----:B------:R-:W-:Y:S01]  /*1890*/  CS2R R90, SRZ ;  /* 0x00000000005a7805 */ /* 0x000fe2000001ff00 */
[----:B--2---:R-:W-:Y:S01]  /*18a0*/  ULEA UR11, UR18, UR17, 0x18 ;  /* 0x00000011120b7291 */ /* 0x004fe2000f8ec03f */
[----:B------:R1:W-:Y:S01]  /*18b0*/  STL [R1+0x1c], RZ ;  /* 0x00001cff01007387 */ /* 0x0003e20000100800 */
[----:B------:R-:W-:Y:S01]  /*18c0*/  UIADD3 UR16, UR10, -UR16, URZ ;  /* 0x800000100a107290 */ /* 0x000fe2000fffe03f */
[----:B------:R-:W-:-:S02]  /*18d0*/  CS2R R92, SRZ ;  /* 0x00000000005c7805 */ /* 0x000fc4000001ff00 */
[----:B------:R-:W-:Y:S01]  /*18e0*/  CS2R R94, SRZ ;  /* 0x00000000005e7805 */ /* 0x000fe2000001ff00 */
[----:B------:R1:W-:Y:S01]  /*18f0*/  STL [R1+0x18], RZ ;  /* 0x000018ff01007387 */ /* 0x0003e20000100800 */
[----:B------:R-:W-:Y:S01]  /*1900*/  ULEA UR16, UR16, UR11, 0xd ;  /* 0x0000000b10107291 */ /* 0x000fe2000f8e683f */
[----:B------:R-:W-:Y:S02]  /*1910*/  CS2R R96, SRZ ;  /* 0x0000000000607805 */ /* 0x000fe4000001ff00 */
[----:B------:R-:W-:Y:S01]  /*1920*/  CS2R R98, SRZ ;  /* 0x0000000000627805 */ /* 0x000fe2000001ff00 */
[----:B------:R1:W-:Y:S01]  /*1930*/  STL [R1+0x14], RZ ;  /* 0x000014ff01007387 */ /* 0x0003e20000100800 */
[----:B------:R-:W-:Y:S01]  /*1940*/  UIADD3 UR16, UR16, 0x100, URZ ;  /* 0x0000010010107890 */ /* 0x000fe2000fffe03f */
[----:B------:R-:W-:Y:S02]  /*1950*/  CS2R R100, SRZ ;  /* 0x0000000000647805 */ /* 0x000fe4000001ff00 */
[----:B------:R-:W-:Y:S01]  /*1960*/  CS2R R102, SRZ ;  /* 0x0000000000667805 */ /* 0x000fe2000001ff00 */
[----:B------:R1:W-:Y:S01]  /*1970*/  STL [R1+0x10], RZ ;  /* 0x000010ff01007387 */ /* 0x0003e20000100800 */
[----:B------:R-:W-:Y:S01]  /*1980*/  USHF.R.U32.HI UR10, URZ, 0x4, UR16 ;  /* 0x000000043f0a7899 */ /* 0x000fe20008011610 */
[----:B------:R-:W-:-:S02]  /*1990*/  CS2R R104, SRZ ;  /* 0x0000000000687805 */ /* 0x000fc4000001ff00 */
[----:B------:R-:W-:Y:S01]  /*19a0*/  CS2R R106, SRZ ;  /* 0x00000000006a7805 */ /* 0x000fe2000001ff00 */
[----:B------:R1:W-:Y:S01]  /*19b0*/  STL [R1+0xc], RZ ;  /* 0x00000cff01007387 */ /* 0x0003e20000100800 */
[----:B------:R-:W-:Y:S01]  /*19c0*/  ULOP3.LUT UR10, UR10, 0x3fff, URZ, 0xc0, !UPT ;  /* 0x00003fff0a0a7892 */ /* 0x000fe2000f8ec03f */
        /* <DEDUP_REMOVED lines=10> */
[----:B------:R1:W-:Y:S01]  /*1a70*/  STL [R1], RZ ;  /* 0x000000ff01007387 */ /* 0x0003e20000100800 */
[----:B------:R-:W-:Y:S02]  /*1a80*/  CS2R R124, SRZ ;  /* 0x00000000007c7805 */ /* 0x000fe4000001ff00 */
[----:B------:R-:W-:Y:S02]  /*1a90*/  CS2R R126, SRZ ;  /* 0x00000000007e7805 */ /* 0x000fe4000001ff00 */
[----:B------:R-:W-:Y:S02]  /*1aa0*/  CS2R R128, SRZ ;  /* 0x0000000000807805 */ /* 0x000fe4000001ff00 */
[----:B------:R-:W-:-:S02]  /*1ab0*/  CS2R R130, SRZ ;  /* 0x0000000000827805 */ /* 0x000fc4000001ff00 */
[----:B------:R-:W-:Y:S02]  /*1ac0*/  CS2R R132, SRZ ;  /* 0x0000000000847805 */ /* 0x000fe4000001ff00 */
[----:B------:R-:W-:Y:S02]  /*1ad0*/  CS2R R134, SRZ ;  /* 0x0000000000867805 */ /* 0x000fe4000001ff00 */
        /* <DEDUP_REMOVED lines=10> */
[----:B----4-:R-:W-:Y:S02]  /*1b80*/  CS2R R28, SRZ ;  /* 0x00000000001c7805 */ /* 0x010fe4000001ff00 */
        /* <DEDUP_REMOVED lines=28> */
[----:B------:R-:W-:Y:S01]  /*1d50*/  CS2R R86, SRZ ;  /* 0x0000000000567805 */ /* 0x000fe2000001ff00 */
[----:B-1----:R-:W-:Y:S06]  /*1d60*/  @!P0 BRA `(.L_x_17) ;  /* 0x0000001000c08947 */ /* 0x002fec0003800000 */
[----:B------:R-:W-:-:S06]  /*1d70*/  UISETP.NE.AND UP0, UPT, UR22, 0x3, UPT ;  /* 0x000000031600788c */ /* 0x000fcc000bf05270 */
[----:B------:R-:W-:-:S13]  /*1d80*/  PLOP3.LUT P1, PT, PT, PT, UP0, 0x80, 0x0 ;  /* 0x000000000000781c */ /* 0x000fda0003f2f008 */
[----:B------:R-:W-:Y:S05]  /*1d90*/  @!P1 BRA `(.L_x_18) ;  /* 0x0000000000049947 */ /* 0x000fea0003800000 */
[----:B------:R-:W-:Y:S01]  /*1da0*/  BPT.TRAP 0x1 ;  /* 0x000000040000795c */ /* 0x000fe20000300000 */
.L_x_18:
[----:B------:R-:W-:Y:S01]  /*1db0*/  ULEA UR6, UR5, UR11, 0x3 ;  /* 0x0000000b05067291 */ /* 0x000fe2000f8e183f */
[----:B------:R-:W-:-:S05]  /*1dc0*/  IMAD.U32 R0, RZ, RZ, UR4 ;  /* 0x00000004ff007e24 */ /* 0x000fca000f8e00ff */
[----:B------:R-:W-:-:S04]  /*1dd0*/  SHF.L.U32 R0, R0, 0x1f, RZ ;  /* 0x0000001f00007819 */ /* 0x000fc800000006ff */
[----:B------:R0:W1:Y:S01]  /*1de0*/  SYNCS.PHASECHK.TRANS64.TRYWAIT P0, [UR6], R0 ;  /* 0x00000000ff0075a7 */ /* 0x0000620008000146 */
[----:B------:R-:W-:Y:S05]  /*1df0*/  @!P1 BRA `(.L_x_19) ;  /* 0x0000000000049947 */ /* 0x000fea0003800000 */
[----:B------:R-:W-:Y:S01]  /*1e00*/  BPT.TRAP 0x1 ;  /* 0x000000040000795c */ /* 0x000fe20000300000 */
.L_x_19:
[----:B-1----:R-:W-:Y:S05]  /*1e10*/  @P0 BRA `(.L_x_20) ;  /* 0x0000000000080947 */ /* 0x002fea0003800000 */
[----:B------:R-:W1:Y:S02]  /*1e20*/  SYNCS.PHASECHK.TRANS64.TRYWAIT P0, [UR6], R0 ;  /* 0x00000000ff0075a7 */ /* 0x000e640008000146 */
[----:B-1----:R-:W-:Y:S05]  /*1e30*/  @!P0 BRA `(.L_x_21) ;  /* 0x000000e800408947 */ /* 0x002fea0003800000 */
.L_x_20:
[----:B------:R-:W-:Y:S01]  /*1e40*/  UIADD3 UR6, UR11, 0x28100, URZ ;  /* 0x000281000b067890 */ /* 0x000fe2000fffe03f */
[----:B------:R-:W-:Y:S01]  /*1e50*/  WARPGROUP.ARRIVE ;  /* 0x00000000000079c5 */ /* 0x000fe20000000000 */
[----:B------:R-:W-:Y:S01]  /*1e60*/  ULOP3.LUT UR7, UR10, 0x10000, URZ, 0xfc, !UPT ;  /* 0x000100000a077892 */ /* 0x000fe2000f8efc3f */
[----:B------:R2:W-:Y:S01]  /*1e70*/  STL [R1+0x6c], RZ ;  /* 0x00006cff01007387 */ /* 0x0005e20000100800 */
[----:B------:R-:W-:Y:S01]  /*1e80*/  USHF.R.U32.HI UR6, URZ, 0x4, UR6 ;  /* 0x000000043f067899 */ /* 0x000fe20008011606 */
[----:B01----:R-:W-:Y:S01]  /*1e90*/  IMAD.MOV.U32 R0, RZ, RZ, RZ ;  /* 0x000000ffff007224 */ /* 0x003fe200078e00ff */
[----:B------:R-:W-:Y:S01]  /*1ea0*/  ULEA UR7, UR5, UR7, 0xb ;  /* 0x0000000705077291 */ /* 0x000fe2000f8e583f */
[----:B------:R2:W-:Y:S01]  /*1eb0*/  STL [R1+0x68], RZ ;  /* 0x000068ff01007387 */ /* 0x0005e20000100800 */
[----:B------:R-:W-:Y:S01]  /*1ec0*/  ULOP3.LUT UR6, UR6, 0x3fff, URZ, 0xc0, !UPT ;  /* 0x00003fff06067892 */ /* 0x000fe2000f8ec03f */
[----:B------:R-:W-:Y:S01]  /*1ed0*/  CS2R R2, SRZ ;  /* 0x0000000000027805 */ /* 0x000fe2000001ff00 */
[----:B------:R-:W-:Y:S01]  /*1ee0*/  UMOV UR17, 0x40000040 ;  /* 0x4000004000117882 */ /* 0x000fe20000000000 */
[----:B------:R-:W-:Y:S01]  /*1ef0*/  UMOV UR19, 0x40000040 ;  /* 0x4000004000137882 */ /* 0x000fe20000000000 */
[----:B------:R-:W-:Y:S01]  /*1f00*/  ULOP3.LUT UR6, UR6, 0x10000, URZ, 0xfc, !UPT ;  /* 0x0001000006067892 */ /* 0x000fe2000f8efc3f */
[----:B------:R2:W-:Y:S01]  /*1f10*/  STL [R1+0x64], RZ ;  /* 0x000064ff01007387 */ /* 0x0005e20000100800 */
[----:B------:R-:W-:Y:S01]  /*1f20*/  UMOV UR16, UR7 ;  /* 0x0000000700107c82 */ /* 0x000fe20008000000 */
[----:B------:R-:W-:Y:S01]  /*1f30*/  CS2R R4, SRZ ;  /* 0x0000000000047805 */ /* 0x000fe2000001ff00 */
[----:B------:R-:W-:Y:S01]  /*1f40*/  ULEA UR8, UR5, UR6, 0xa ;  /* 0x0000000605087291 */ /* 0x000fe2000f8e503f */
[----:B------:R2:W-:Y:S01]  /*1f50*/  STL [R1+0x60], RZ ;  /* 0x000060ff01007387 */ /* 0x0005e20000100800 */
[----:B------:R-:W-:Y:S01]  /*1f60*/  CS2R R6, SRZ ;  /* 0x0000000000067805 */ /* 0x000fe2000001ff00 */
[----:B------:R-:W-:Y:S01]  /*1f70*/  UMOV UR6, 0x4 ;  /* 0x0000000400067882 */ /* 0x000fe20000000000 */
[----:B------:R-:W-:Y:S01]  /*1f80*/  CS2R R8, SRZ ;  /* 0x0000000000087805 */ /* 0x000fe2000001ff00 */
[----:B------:R2:W-:Y:S01]  /*1f90*/  STL [R1+0x5c], RZ ;  /* 0x00005cff01007387 */ /* 0x0005e20000100800 */
[----:B------:R-:W-:Y:S01]  /*1fa0*/  CS2R R10, SRZ ;  /* 0x00000000000a7805 */ /* 0x000fe2000001ff00 */
[----:B------:R-:W-:Y:S01]  /*1fb0*/  UMOV UR18, UR8 ;  /* 0x0000000800127c82 */ /* 0x000fe20008000000 */
[----:B------:R-:W-:Y:S01]  /*1fc0*/  CS2R R12, SRZ ;  /* 0x00000000000c7805 */ /* 0x000fe2000001ff00 */
[----:B------:R-:W-:Y:S01]  /*1fd0*/  QGMMA.64x128x32.F32.E5M2.E5M2 R88, gdesc[UR16], RZ, !UPT ;  /* 0x01e00000105879f3 */ /* 0x000fe2000c7038ff */
[----:B------:R-:W-:Y:S01]  /*1fe0*/  UIADD3 UR16, UR7, 0x400, URZ ;  /* 0x0000040007107890 */ /* 0x000fe2000fffe03f */
[----:B------:R2:W-:Y:S01]  /*1ff0*/  STL [R1+0x58], RZ ;  /* 0x000058ff01007387 */ /* 0x0005e20000100800 */
[----:B------:R-:W-:Y:S01]  /*2000*/  UMOV UR17, 0x40000040 ;  /* 0x4000004000117882 */ /* 0x000fe20000000000 */
[----:B------:R-:W-:-:S02]  /*2010*/  CS2R R14, SRZ ;  /* 0x00000000000e7805 */ /* 0x000fc4000001ff00 */
[----:B------:R-:W-:Y:S01]  /*2020*/  CS2R R16, SRZ ;  /* 0x0000000000107805 */ /* 0x000fe2000001ff00 */
[----:B------:R2:W-:Y:S01]  /*2030*/  STL [R1+0x54], RZ ;  /* 0x000054ff01007387 */ /* 0x0005e20000100800 */
[----:B------:R-:W-:Y:S02]  /*2040*/  CS2R R18, SRZ ;  /* 0x0000000000127805 */ /* 0x000fe4000001ff00 */
[----:B------:R-:W-:Y:S02]  /*2050*/  CS2R R20, SRZ ;  /* 0x0000000000147805 */ /* 0x000fe4000001ff00 */
[----:B------:R-:W-:Y:S01]  /*2060*/  CS2R R22, SRZ ;  /* 0x0000000000167805 */ /* 0x000fe2000001ff00 */
[----:B------:R2:W-:Y:S01]  /*2070*/  STL [R1+0x50], RZ ;  /* 0x000050ff01007387 */ /* 0x0005e20000100800 */
[----:B------:R-:W-:Y:S01]  /*2080*/  CS2R R152, SRZ ;  /* 0x0000000000987805 */ /* 0x000fe2000001ff00 */
[----:B------:R-:W-:Y:S01]  /*2090*/  QGMMA.64x128x32.F32.E5M2.E5M2 R24, gdesc[UR16], RZ, !UPT ;  /* 0x01e00000101879f3 */ /* 0x000fe2000c7038ff */
[----:B------:R-:W-:Y:S01]  /*20a0*/  UIADD3 UR16, UR7, 0x2, URZ ;  /* 0x0000000207107890 */ /* 0x000fe2000fffe03f */
[----:B------:R2:W-:Y:S01]  /*20b0*/  STL [R1+0x4c], RZ ;  /* 0x00004cff01007387 */ /* 0x0005e20000100800 */
[----:B------:R-:W-:Y:S01]  /*20c0*/  UIADD3 UR18, UR8, 0x2, URZ ;  /* 0x0000000208127890 */ /* 0x000fe2000fffe03f */
[----:B------:R-:W-:Y:S01]  /*20d0*/  CS2R R154, SRZ ;  /* 0x00000000009a7805 */ /* 0x000fe2000001ff00 */
[----:B------:R-:W-:Y:S01]  /*20e0*/  UMOV UR17, 0x40000040 ;  /* 0x4000004000117882 */ /* 0x000fe20000000000 */
[----:B------:R-:W-:Y:S01]  /*20f0*/  UMOV UR19, 0x40000040 ;  /* 0x4000004000137882 */ /* 0x000fe20000000000 */
        /* <DEDUP_REMOVED lines=49> */
[----:B------:R-:W-:-:S03]  /*2410*/  IMAD.MOV.U32 R228, RZ, RZ, RZ ;  /* 0x000000ffffe47224 */ /* 0x000fc600078e00ff */
[----:B------:R2:W-:Y:S04]  /*2420*/  STL [R1+0x14], RZ ;  /* 0x000014ff01007387 */ /* 0x0005e80000100800 */
[----:B------:R2:W-:Y:S04]  /*2430*/  STL [R1+0x10], RZ ;  /* 0x000010ff01007387 */ /* 0x0005e80000100800 */
[----:B------:R2:W-:Y:S04]  /*2440*/  STL [R1+0xc], RZ ;  /* 0x00000cff01007387 */ /* 0x0005e80000100800 */
[----:B------:R2:W-:Y:S04]  /*2450*/  STL [R1+0x8], RZ ;  /* 0x000008ff01007387 */ /* 0x0005e80000100800 */
[----:B------:R2:W-:Y:S04]  /*2460*/  STL [R1+0x4], RZ ;  /* 0x000004ff01007387 */ /* 0x0005e80000100800 */
[----:B------:R2:W-:Y:S01]  /*2470*/  STL [R1], RZ ;  /* 0x000000ff01007387 */ /* 0x0005e20000100800 */
[----:B------:R-:W-:Y:S01]  /*2480*/  QGMMA.64x128x32.F32.E5M2.E5M2 R88, gdesc[UR16], R88 ;  /* 0x01e00000105879f3 */ /* 0x000fe20008703858 */
[----:B------:R-:W-:Y:S01]  /*2490*/  UIADD3 UR16, UR7, 0x402, URZ ;  /* 0x0000040207107890 */ /* 0x000fe2000fffe03f */
[----:B------:R-:W-:-:S10]  /*24a0*/  UMOV UR17, 0x40000040 ;  /* 0x4000004000117882 */ /* 0x000fd40000000000 */
[----:B------:R-:W-:Y:S01]  /*24b0*/  QGMMA.64x128x32.F32.E5M2.E5M2 R24, gdesc[UR16], R24 ;  /* 0x01e00000101879f3 */ /* 0x000fe20008703818 */
[----:B------:R-:W-:Y:S02]  /*24c0*/  UIADD3 UR16, UR7, 0x4, URZ ;  /* 0x0000000407107890 */ /* 0x000fe4000fffe03f */
[----:B------:R-:W-:Y:S01]  /*24d0*/  UIADD3 UR18, UR8, 0x4, URZ ;  /* 0x0000000408127890 */ /* 0x000fe2000fffe03f */
[----:B------:R-:W-:Y:S01]  /*24e0*/  UMOV UR17, 0x40000040 ;  /* 0x4000004000117882 */ /* 0x000fe20000000000 */
[----:B------:R-:W-:-:S07]  /*24f0*/  UMOV UR19, 0x40000040 ;  /* 0x4000004000137882 */ /* 0x000fce0000000000 */
        /* <DEDUP_REMOVED lines=10> */
[----:B------:R-:W-:Y:S02]  /*25a0*/  UMOV UR17, 0x40000040 ;  /* 0x4000004000117882 */ /* 0x000fe40000000000 */
[----:B------:R-:W-:Y:S02]  /*25b0*/  ULDC UR7, c[0x0][0x50c] ;  /* 0x0001430000077ab9 */ /* 0x000fe40000000800 */
[----:B------:R-:W-:-:S04]  /*25c0*/  UISETP.NE.AND UP0, UPT, UR7, 0x4, UPT ;  /* 0x000000040700788c */ /* 0x000fc8000bf05270 */
[----:B------:R-:W-:Y:S02]  /*25d0*/  USEL UR7, URZ, 0x1, UP0 ;  /* 0x000000013f077887 */ /* 0x000fe40008000000 */
[----:B------:R-:W-:Y:S04]  /*25e0*/  QGMMA.64x128x32.F32.E5M2.E5M2 R24, gdesc[UR16], R24, gsb0 ;  /* 0x01e00000101879f3 */ /* 0x000fe80008003818 */
[----:B------:R-:W-:-:S13]  /*25f0*/  ISETP.NE.AND P0, PT, RZ, UR7, PT ;  /* 0x00000007ff007c0c */ /* 0x000fda000bf05270 */
[----:B--2---:R-:W-:Y:S05]  /*2600*/  @!P0 BRA `(.L_x_22) ;  /* 0x0000000800808947 */ /* 0x004fea0003800000 */
[----:B------:R-:W-:Y:S02]  /*2610*/  WARPGROUP.DEPBAR.LE gsb0, 0x0 ;  /* 0x00008000000079c5 */ /* 0x000fe40000010000 */
[----:B------:R-:W-:-:S01]  /*2620*/  FADD R227, RZ, R89 ;  /* 0x00000059ffe37221 */ /* 0x000fc20000000000 */
[----:B------:R-:W-:Y:S01]  /*2630*/  FADD R228, RZ, R88 ;  /* 0x00000058ffe47221 */ /* 0x000fe20000000000 */
[----:B------:R-:W-:-:S01]  /*2640*/  FADD R226, RZ, R90 ;  /* 0x0000005affe27221 */ /* 0x000fc20000000000 */
[----:B------:R-:W-:Y:S01]  /*2650*/  FADD R225, RZ, R91 ;  /* 0x0000005bffe17221 */ /* 0x000fe20000000000 */
[----:B------:R-:W-:-:S01]  /*2660*/  FADD R224, RZ, R92 ;  /* 0x0000005cffe07221 */ /* 0x000fc20000000000 */
[----:B------:R0:W-:Y:S01]  /*2670*/  STL [R1+0x88], R227 ;  /* 0x000088e301007387 */ /* 0x0001e20000100800 */
[----:B------:R-:W-:-:S01]  /*2680*/  FADD R223, RZ, R93 ;  /* 0x0000005dffdf7221 */ /* 0x000fc20000000000 */
[----:B------:R-:W-:Y:S01]  /*2690*/  FADD R222, RZ, R94 ;  /* 0x0000005effde7221 */ /* 0x000fe20000000000 */
[----:B------:R-:W-:-:S01]  /*26a0*/  FADD R221, RZ, R95 ;  /* 0x0000005fffdd7221 */ /* 0x000fc20000000000 */
[----:B------:R-:W-:Y:S01]  /*26b0*/  FADD R220, RZ, R96 ;  /* 0x00000060ffdc7221 */ /* 0x000fe20000000000 */
[----:B------:R-:W-:-:S01]  /*26c0*/  FADD R219, RZ, R97 ;  /* 0x00000061ffdb7221 */ /* 0x000fc20000000000 */
[----:B------:R-:W-:Y:S01]  /*26d0*/  FADD R218, RZ, R98 ;  /* 0x00000062ffda7221 */ /* 0x000fe20000000000 */
[----:B------:R-:W-:-:S01]  /*26e0*/  FADD R217, RZ, R99 ;  /* 0x00000063ffd97221 */ /* 0x000fc20000000000 */
[----:B------:R-:W-:Y:S01]  /*26f0*/  FADD R216, RZ, R100 ;  /* 0x00000064ffd87221 */ /* 0x000fe20000000000 */
[----:B------:R-:W-:-:S01]  /*2700*/  FADD R215, RZ, R101 ;  /* 0x00000065ffd77221 */ /* 0x000fc20000000000 */
[----:B0-----:R-:W-:Y:S01]  /*2710*/  FADD R227, RZ, R60 ;  /* 0x0000003cffe37221 */ /* 0x001fe20000000000 */
[----:B------:R-:W-:-:S01]  /*2720*/  FADD R214, RZ, R102 ;  /* 0x00000066ffd67221 */ /* 0x000fc20000000000 */
[----:B------:R-:W-:Y:S01]  /*2730*/  FADD R213, RZ, R103 ;  /* 0x00000067ffd57221 */ /* 0x000fe20000000000 */
[----:B------:R-:W-:-:S01]  /*2740*/  FADD R212, RZ, R104 ;  /* 0x00000068ffd47221 */ /* 0x000fc20000000000 */
[----:B------:R-:W-:Y:S01]  /*2750*/  FADD R211, RZ, R105 ;  /* 0x00000069ffd37221 */ /* 0x000fe20000000000 */
[----:B------:R0:W-:Y:S01]  /*2760*/  STL [R1], R227 ;  /* 0x000000e301007387 */ /* 0x0001e20000100800 */
        /* <DEDUP_REMOVED lines=94> */
[----:B0-----:R-:W-:-:S05]  /*2d50*/  FADD R227, RZ, R67 ;  /* 0x00000043ffe37221 */ /* 0x001fca0000000000 */
[----:B------:R0:W-:Y:S02]  /*2d60*/  STL [R1+0x1c], R227 ;  /* 0x00001ce301007387 */ /* 0x0001e40000100800 */
        /* <DEDUP_REMOVED lines=39> */
[----:B------:R0:W-:Y:S04]  /*2fe0*/  STL [R1+0x6c], R227 ;  /* 0x00006ce301007387 */ /* 0x0001e80000100800 */
[----:B0-----:R0:W5:Y:S01]  /*2ff0*/  LDL.LU R227, [R1+0x88] ;  /* 0x0000880001e37983 */ /* 0x0011620000300800 */
[----:B------:R-:W-:-:S05]  /*3000*/  UMOV UR6, URZ ;  /* 0x0000003f00067c82 */ /* 0x000fca0008000000 */
.L_x_22:
[----:B------:R-:W-:Y:S01]  /*3010*/  UIADD3 UR23, UR5, 0x1, URZ ;  /* 0x0000000105177890 */ /* 0x000fe2000fffe03f */
[----:B------:R-:W-:-:S03]  /*3020*/  UMOV UR8, 0x1 ;  /* 0x0000000100087882 */ /* 0x000fc60000000000 */
[----:B------:R-:W-:-:S04]  /*3030*/  UISETP.NE.AND UP0, UPT, UR23, 0x5, UPT ;  /* 0x000000051700788c */ /* 0x000fc8000bf05270 */
[----:B------:R-:W-:Y:S02]  /*3040*/  USEL UR24, URZ, 0x1, UP0 ;  /* 0x000000013f187887 */ /* 0x000fe40008000000 */
[----:B------:R-:W-:Y:S02]  /*3050*/  USEL UR23, UR23, URZ, UP0 ;  /* 0x0000003f17177287 */ /* 0x000fe40008000000 */
[----:B------:R-:W-:-:S12]  /*3060*/  ULOP3.LUT UR24, UR4, UR24, URZ, 0x3c, !UPT ;  /* 0x0000001804187292 */ /* 0x000fd8000f8e3c3f */
.L_x_17:
[----:B------:R-:W-:-:S04]  /*3070*/  UISETP.LT.AND UP0, UPT, UR9, 0x1, UPT ;  /* 0x000000010900788c */ /* 0x000fc8000bf01270 */
[----:B------:R-:W-:-:S04]  /*3080*/  USEL UR16, UR9, 0x1, UP0 ;  /* 0x0000000109107887 */ /* 0x000fc80008000000 */
[----:B------:R-:W-:-:S04]  /*3090*/  UIADD3 UR26, UR9, -UR16, URZ ;  /* 0x80000010091a7290 */ /* 0x000fc8000fffe03f */
[----:B------:R-:W-:-:S06]  /*30a0*/  UISETP.GE.AND UP0, UPT, UR26, 0x1, UPT ;  /* 0x000000011a00788c */ /* 0x000fcc000bf06270 */
[----:B------:R-:W-:-:S13]  /*30b0*/  PLOP3.LUT P0, PT, PT, PT, UP0, 0x80, 0x0 ;  /* 0x000000000000781c */ /* 0x000fda0003f0f008 */
[----:B------:R-:W-:Y:S05]  /*30c0*/  @!P0 BRA `(.L_x_23) ;  /* 0x0000001000fc8947 */ /* 0x000fea0003800000 */
[----:B------:R-:W-:Y:S01]  /*30d0*/  UMOV UR25, UR5 ;  /* 0x0000000500197c82 */ /* 0x000fe20008000000 */
[----:B------:R-:W-:-:S05]  /*30e0*/  ULDC UR27, c[0x0][0x50c] ;  /* 0x00014300001b7ab9 */ /* 0x000fca0000000800 */
.L_x_31:
[----:B------:R-:W-:-:S06]  /*30f0*/  UISETP.NE.AND UP0, UPT, UR22, 0x3, UPT ;  /* 0x000000031600788c */ /* 0x000fcc000bf05270 */
[----:B------:R-:W-:-:S13]  /*3100*/  PLOP3.LUT P1, PT, PT, PT, UP0, 0x80, 0x0 ;  /* 0x000000000000781c */ /* 0x000fda0003f2f008 */
[----:B-----5:R-:W-:Y:S05]  /*3110*/  @!P1 BRA `(.L_x_24) ;  /* 0x0000000000049947 */ /* 0x020fea0003800000 */
[----:B------:R-:W-:Y:S01]  /*3120*/  BPT.TRAP 0x1 ;  /* 0x000000040000795c */ /* 0x000fe20000300000 */
.L_x_24:
[----:B------:R-:W1:Y:S01]  /*3130*/  S2UR UR16, SR_CgaCtaId ;  /* 0x00000000001079c3 */ /* 0x000e620000008800 */
[----:B------:R-:W-:Y:S01]  /*3140*/  UMOV UR11, 0x400 ;  /* 0x00000400000b7882 */ /* 0x000fe20000000000 */
[----:B------:R-:W-:-:S05]  /*3150*/  IMAD.U32 R229, RZ, RZ, UR24 ;  /* 0x00000018ffe57e24 */ /* 0x000fca000f8e00ff */
[----:B------:R-:W-:Y:S01]  /*3160*/  SHF.L.U32 R229, R229, 0x1f, RZ ;  /* 0x0000001fe5e57819 */ /* 0x000fe200000006ff */
[----:B-1----:R-:W-:-:S04]  /*3170*/  ULEA UR11, UR16, UR11, 0x18 ;  /* 0x0000000b100b7291 */ /* 0x002fc8000f8ec03f */
[----:B------:R-:W-:-:S09]  /*3180*/  ULEA UR16, UR23, UR11, 0x3 ;  /* 0x0000000b17107291 */ /* 0x000fd2000f8e183f */
[----:B------:R1:W2:Y:S01]  /*3190*/  SYNCS.PHASECHK.TRANS64.TRYWAIT P0, [UR16], R229 ;  /* 0x000000e5ff0075a7 */ /* 0x0002a20008000150 */
[----:B------:R-:W-:Y:S05]  /*31a0*/  @!P1 BRA `(.L_x_25) ;  /* 0x0000000000049947 */ /* 0x000fea0003800000 */
[----:B------:R-:W-:Y:S01]  /*31b0*/  BPT.TRAP 0x1 ;  /* 0x000000040000795c */ /* 0x000fe20000300000 */
.L_x_25:
[----:B--2---:R-:W-:Y:S05]  /*31c0*/  @P0 BRA `(.L_x_26) ;  /* 0x0000000000080947 */ /* 0x004fea0003800000 */
[----:B------:R-:W2:Y:S02]  /*31d0*/  SYNCS.PHASECHK.TRANS64.TRYWAIT P0, [UR16], R229 ;  /* 0x000000e5ff0075a7 */ /* 0x000ea40008000150 */
[----:B--2---:R-:W-:Y:S05]  /*31e0*/  @!P0 BRA `(.L_x_27) ;  /* 0x000000d4006c8947 */ /* 0x004fea0003800000 */
.L_x_26:
[----:B------:R-:W-:Y:S01]  /*31f0*/  UIADD3 UR16, UR11, 0x28100, URZ ;  /* 0x000281000b107890 */ /* 0x000fe2000fffe03f */
[----:B------:R-:W-:Y:S01]  /*3200*/  WARPGROUP.ARRIVE ;  /* 0x00000000000079c5 */ /* 0x000fe20000000000 */
[----:B------:R-:W-:Y:S02]  /*3210*/  UISETP.NE.AND UP0, UPT, UR7, URZ, UPT ;  /* 0x0000003f0700728c */ /* 0x000fe4000bf05270 */
[----:B------:R-:W-:Y:S02]  /*3220*/  USHF.R.U32.HI UR16, URZ, 0x4, UR16 ;  /* 0x000000043f107899 */ /* 0x000fe40008011610 */
[----:B------:R-:W-:Y:S02]  /*3230*/  USEL UR8, UR8, URZ, !UP0 ;  /* 0x0000003f08087287 */ /* 0x000fe4000c000000 */
[----:B------:R-:W-:Y:S02]  /*3240*/  ULOP3.LUT UR16, UR16, 0x3fff, URZ, 0xc0, !UPT ;  /* 0x00003fff10107892 */ /* 0x000fe4000f8ec03f */
[----:B------:R-:W-:-:S02]  /*3250*/  UISETP.NE.U32.AND UP0, UPT, UR8, URZ, UPT ;  /* 0x0000003f0800728c */ /* 0x000fc4000bf05070 */
[----:B------:R-:W-:Y:S02]  /*3260*/  ULOP3.LUT UR7, UR10, 0x10000, URZ, 0xfc, !UPT ;  /* 0x000100000a077892 */ /* 0x000fe4000f8efc3f */
[----:B------:R-:W-:Y:S02]  /*3270*/  ULOP3.LUT UR8, UR16, 0x10000, URZ, 0xfc, !UPT ;  /* 0x0001000010087892 */ /* 0x000fe4000f8efc3f */
[----:B------:R-:W-:Y:S02]  /*3280*/  ULEA UR7, UR23, UR7, 0xb ;  /* 0x0000000717077291 */ /* 0x000fe4000f8e583f */
[----:B------:R-:W-:Y:S01]  /*3290*/  ULEA UR8, UR23, UR8, 0xa ;  /* 0x0000000817087291 */ /* 0x000fe2000f8e503f */
[----:B------:R-:W-:Y:S01]  /*32a0*/  UMOV UR17, 0x40000040 ;  /* 0x4000004000117882 */ /* 0x000fe20000000000 */
[----:B------:R-:W-:Y:S01]  /*32b0*/  UMOV UR19, 0x40000040 ;  /* 0x4000004000137882 */ /* 0x000fe20000000000 */
[----:B------:R-:W-:Y:S02]  /*32c0*/  UIADD3 UR6, UR6, 0x4, URZ ;  /* 0x0000000406067890 */ /* 0x000fe4000fffe03f */
[----:B------:R-:W-:-:S02]  /*32d0*/  UMOV UR16, UR7 ;  /* 0x0000000700107c82 */ /* 0x000fc40008000000 */
[----:B------:R-:W-:Y:S02]  /*32e0*/  UMOV UR18, UR8 ;  /* 0x0000000800127c82 */ /* 0x000fe40008000000 */
[----:B------:R-:W-:Y:S01]  /*32f0*/  QGMMA.64x128x32.F32.E5M2.E5M2 R88, gdesc[UR16], R88, UP0 ;  /* 0x01e00000105879f3 */ /* 0x000fe2000bf03858 */
[----:B------:R-:W-:Y:S01]  /*3300*/  UIADD3 UR16, UR7, 0x400, URZ ;  /* 0x0000040007107890 */ /* 0x000fe2000fffe03f */
[----:B------:R-:W-:-:S10]  /*3310*/  UMOV UR17, 0x40000040 ;  /* 0x4000004000117882 */ /* 0x000fd40000000000 */
[----:B------:R-:W-:Y:S01]  /*3320*/  QGMMA.64x128x32.F32.E5M2.E5M2 R24, gdesc[UR16], R24, UP0 ;  /* 0x01e00000101879f3 */ /* 0x000fe2000bf03818 */
[----:B------:R-:W-:Y:S02]  /*3330*/  UIADD3 UR16, UR7, 0x2, URZ ;  /* 0x0000000207107890 */ /* 0x000fe4000fffe03f */
[----:B------:R-:W-:Y:S01]  /*3340*/  UIADD3 UR18, UR8, 0x2, URZ ;  /* 0x0000000208127890 */ /* 0x000fe2000fffe03f */
[----:B------:R-:W-:Y:S01]  /*3350*/  UMOV UR17, 0x40000040 ;  /* 0x4000004000117882 */ /* 0x000fe20000000000 */
[----:B------:R-:W-:Y:S01]  /*3360*/  UMOV UR19, 0x40000040 ;  /* 0x4000004000137882 */ /* 0x000fe20000000000 */
[----:B------:R-:W-:-:S06]  /*3370*/  UISETP.NE.AND UP0, UPT, UR6, UR27, UPT ;  /* 0x0000001b0600728c */ /* 0x000fcc000bf05270 */
        /* <DEDUP_REMOVED lines=18> */
[----:B------:R-:W-:Y:S01]  /*34a0*/  UMOV UR17, 0x40000040 ;  /* 0x4000004000117882 */ /* 0x000fe20000000000 */
[----:B------:R-:W-:-:S06]  /*34b0*/  USEL UR7, URZ, 0x1, UP0 ;  /* 0x000000013f077887 */ /* 0x000fcc0008000000 */
[----:B------:R-:W-:-:S03]  /*34c0*/  ISETP.NE.AND P0, PT, RZ, UR7, PT ;  /* 0x00000007ff007c0c */ /* 0x000fc6000bf05270 */
[----:B------:R-:W-:Y:S03]  /*34d0*/  QGMMA.64x128x32.F32.E5M2.E5M2 R24, gdesc[UR16], R24, gsb0 ;  /* 0x01e00000101879f3 */ /* 0x000fe60008003818 */
[----:B------:R-:W-:-:S07]  /*34e0*/  WARPGROUP.DEPBAR.LE gsb0, 0x1 ;  /* 0x00008000000079c5 */ /* 0x000fce0000010100 */
[----:B------:R-:W-:Y:S05]  /*34f0*/  @!P0 BRA `(.L_x_28) ;  /* 0x0000000c00708947 */ /* 0x000fea0003800000 */
[----:B------:R-:W-:Y:S02]  /*3500*/  WARPGROUP.DEPBAR.LE gsb0, 0x0 ;  /* 0x00008000000079c5 */ /* 0x000fe40000010000 */
[----:B-----5:R-:W-:-:S01]  /*3510*/  FADD R227, R89, R227 ;  /* 0x000000e359e37221 */ /* 0x020fc20000000000 */
[----:B------:R-:W-:Y:S01]  /*3520*/  FADD R226, R90, R226 ;  /* 0x000000e25ae27221 */ /* 0x000fe20000000000 */
[----:B------:R-:W-:-:S01]  /*3530*/  FADD R225, R91, R225 ;  /* 0x000000e15be17221 */ /* 0x000fc20000000000 */
[----:B------:R-:W-:Y:S01]  /*3540*/  FADD R224, R92, R224 ;  /* 0x000000e05ce07221 */ /* 0x000fe20000000000 */
[----:B------:R-:W-:-:S01]  /*3550*/  FADD R223, R93, R223 ;  /* 0x000000df5ddf7221 */ /* 0x000fc20000000000 */
[----:B------:R2:W-:Y:S01]  /*3560*/  STL [R1+0x88], R227 ;  /* 0x000088e301007387 */ /* 0x0005e20000100800 */
[----:B------:R-:W-:-:S01]  /*3570*/  FADD R222, R94, R222 ;  /* 0x000000de5ede7221 */ /* 0x000fc20000000000 */
[----:B------:R-:W-:Y:S01]  /*3580*/  FADD R221, R95, R221 ;  /* 0x000000dd5fdd7221 */ /* 0x000fe20000000000 */
[----:B------:R-:W-:-:S01]  /*3590*/  FADD R220, R96, R220 ;  /* 0x000000dc60dc7221 */ /* 0x000fc20000000000 */
[----:B------:R-:W-:Y:S01]  /*35a0*/  FADD R219, R97, R219 ;  /* 0x000000db61db7221 */ /* 0x000fe20000000000 */
[----:B------:R-:W-:-:S01]  /*35b0*/  FADD R218, R98, R218 ;  /* 0x000000da62da7221 */ /* 0x000fc20000000000 */
[----:B------:R-:W-:Y:S01]  /*35c0*/  FADD R217, R99, R217 ;  /* 0x000000d963d97221 */ /* 0x000fe20000000000 */
[----:B------:R-:W-:-:S01]  /*35d0*/  FADD R216, R100, R216 ;  /* 0x000000d864d87221 */ /* 0x000fc20000000000 */
[----:B------:R-:W-:Y:S01]  /*35e0*/  FADD R215, R101, R215 ;  /* 0x000000d765d77221 */ /* 0x000fe20000000000 */
[----:B------:R-:W-:-:S01]  /*35f0*/  FADD R214, R102, R214 ;  /* 0x000000d666d67221 */ /* 0x000fc20000000000 */
[----:B--2---:R-:W2:Y:S01]  /*3600*/  LDL.LU R227, [R1+0x28] ;  /* 0x0000280001e37983 */ /* 0x004ea20000300800 */
[----:B------:R-:W-:-:S01]  /*3610*/  FADD R213, R103, R213 ;  /* 0x000000d567d57221 */ /* 0x000fc20000000000 */
[----:B------:R-:W-:Y:S01]  /*3620*/  FADD R212, R104, R212 ;  /* 0x000000d468d47221 */ /* 0x000fe20000000000 */
[----:B------:R-:W-:-:S01]  /*3630*/  FADD R211, R105, R211 ;  /* 0x000000d369d37221 */ /* 0x000fc20000000000 */
[----:B------:R3:W-:Y:S01]  /*3640*/  STL [R1+0x8c], R226 ;  /* 0x00008ce201007387 */ /* 0x0007e20000100800 */
[----:B------:R-:W-:-:S03]  /*3650*/  FADD R228, R88, R228 ;  /* 0x000000e458e47221 */ /* 0x000fc60000000000 */
[----:B---3--:R-:W3:Y:S04]  /*3660*/  LDL.LU R226, [R1+0x24] ;  /* 0x0000240001e27983 */ /* 0x008ee80000300800 */
[----:B------:R4:W-:Y:S04]  /*3670*/  STL [R1+0x90], R225 ;  /* 0x000090e101007387 */ /* 0x0009e80000100800 */
[----:B----4-:R-:W4:Y:S04]  /*3680*/  LDL.LU R225, [R1+0x20] ;  /* 0x0000200001e17983 */ /* 0x010f280000300800 */
[----:B------:R0:W-:Y:S04]  /*3690*/  STL [R1+0x94], R224 ;  /* 0x000094e001007387 */ /* 0x0001e80000100800 */
[----:B0-----:R-:W4:Y:S04]  /*36a0*/  LDL.LU R224, [R1+0x1c] ;  /* 0x00001c0001e07983 */ /* 0x001f280000300800 */
        /* <DEDUP_REMOVED lines=13> */
[----:B0-----:R-:W4:Y:S04]  /*3780*/  LDL.LU R217, [R1] ;  /* 0x0000000001d97983 */ /* 0x001f280000300800 */
[----:B------:R-:W-:Y:S04]  /*3790*/  STL [R1+0xb4], R216 ;  /* 0x0000b4d801007387 */ /* 0x000fe80000100800 */
[----:B------:R-:W-:Y:S04]  /*37a0*/  STL [R1+0xb8], R215 ;  /* 0x0000b8d701007387 */ /* 0x000fe80000100800 */
[----:B------:R-:W-:Y:S04]  /*37b0*/  STL [R1+0xbc], R214 ;  /* 0x0000bcd601007387 */ /* 0x000fe80000100800 */
[----:B------:R-:W-:Y:S04]  /*37c0*/  STL [R1+0xc0], R213 ;  /* 0x0000c0d501007387 */ /* 0x000fe80000100800 */
[----:B------:R-:W-:Y:S04]  /*37d0*/  STL [R1+0xc4], R212 ;  /* 0x0000c4d401007387 */ /* 0x000fe80000100800 */
[----:B------:R0:W-:Y:S01]  /*37e0*/  STL [R1+0xc8], R211 ;  /* 0x0000c8d301007387 */ /* 0x0001e20000100800 */
[----:B--2---:R-:W-:-:S01]  /*37f0*/  FADD R227, R70, R227 ;  /* 0x000000e346e37221 */ /* 0x004fc20000000000 */
[----:B---3--:R-:W-:Y:S01]  /*3800*/  FADD R226, R69, R226 ;  /* 0x000000e245e27221 */ /* 0x008fe20000000000 */
[----:B----4-:R-:W-:-:S01]  /*3810*/  FADD R225, R68, R225 ;  /* 0x000000e144e17221 */ /* 0x010fc20000000000 */
[----:B------:R-:W-:Y:S01]  /*3820*/  FADD R224, R67, R224 ;  /* 0x000000e043e07221 */ /* 0x000fe20000000000 */
[----:B------:R-:W-:-:S01]  /*3830*/  FADD R223, R66, R223 ;  /* 0x000000df42df7221 */ /* 0x000fc20000000000 */
[----:B------:R-:W-:Y:S01]  /*3840*/  FADD R222, R65, R222 ;  /* 0x000000de41de7221 */ /* 0x000fe20000000000 */
[----:B------:R-:W-:-:S01]  /*3850*/  FADD R221, R64, R221 ;  /* 0x000000dd40dd7221 */ /* 0x000fc20000000000 */
[----:B------:R-:W-:Y:S01]  /*3860*/  FADD R220, R63, R220 ;  /* 0x000000dc3fdc7221 */ /* 0x000fe20000000000 */
[----:B------:R-:W-:-:S01]  /*3870*/  FADD R219, R62, R219 ;  /* 0x000000db3edb7221 */ /* 0x000fc20000000000 */
[----:B------:R-:W-:Y:S01]  /*3880*/  FADD R218, R61, R218 ;  /* 0x000000da3dda7221 */ /* 0x000fe20000000000 */
[----:B------:R-:W-:-:S05]  /*3890*/  FADD R217, R60, R217 ;  /* 0x000000d93cd97221 */ /* 0x000fca0000000000 */
[----:B------:R2:W-:Y:S04]  /*38a0*/  STL [R1], R217 ;  /* 0x000000d901007387 */ /* 0x0005e80000100800 */
[----:B------:R3:W-:Y:S04]  /*38b0*/  STL [R1+0x4], R218 ;  /* 0x000004da01007387 */ /* 0x0007e80000100800 */
[----:B------:R4:W-:Y:S04]  /*38c0*/  STL [R1+0x8], R219 ;  /* 0x000008db01007387 */ /* 0x0009e80000100800 */
[----:B------:R1:W-:Y:S04]  /*38d0*/  STL [R1+0xc], R220 ;  /* 0x00000cdc01007387 */ /* 0x0003e80000100800 */
[----:B------:R1:W-:Y:S04]  /*38e0*/  STL [R1+0x10], R221 ;  /* 0x000010dd01007387 */ /* 0x0003e80000100800 */
[----:B------:R1:W-:Y:S04]  /*38f0*/  STL [R1+0x14], R222 ;  /* 0x000014de01007387 */ /* 0x0003e80000100800 */
[----:B------:R1:W-:Y:S04]  /*3900*/  STL [R1+0x18], R223 ;  /* 0x000018df01007387 */ /* 0x0003e80000100800 */
[----:B------:R1:W-:Y:S04]  /*3910*/  STL [R1+0x1c], R224 ;  /* 0x00001ce001007387 */ /* 0x0003e80000100800 */
[----:B0-----:R-:W4:Y:S04]  /*3920*/  LDL.LU R211, [R1+0x2c] ;  /* 0x00002c0001d37983 */ /* 0x001f280000300800 */
[----:B------:R0:W-:Y:S04]  /*3930*/  STL [R1+0x20], R225 ;  /* 0x000020e101007387 */ /* 0x0001e80000100800 */
[----:B------:R-:W4:Y:S04]  /*3940*/  LDL.LU R212, [R1+0x30] ;  /* 0x0000300001d47983 */ /* 0x000f280000300800 */
[----:B------:R0:W-:Y:S04]  /*3950*/  STL [R1+0x24], R226 ;  /* 0x000024e201007387 */ /* 0x0001e80000100800 */
[----:B------:R-:W4:Y:S04]  /*3960*/  LDL.LU R213, [R1+0x34] ;  /* 0x0000340001d57983 */ /* 0x000f280000300800 */
[----:B------:R0:W-:Y:S04]  /*3970*/  STL [R1+0x28], R227 ;  /* 0x000028e301007387 */ /* 0x0001e80000100800 */
[----:B------:R-:W4:Y:S04]  /*3980*/  LDL.LU R214, [R1+0x38] ;  /* 0x0000380001d67983 */ /* 0x000f280000300800 */
[----:B------:R-:W4:Y:S04]  /*3990*/  LDL.LU R215, [R1+0x3c] ;  /* 0x00003c0001d77983 */ /* 0x000f280000300800 */
[----:B------:R-:W4:Y:S04]  /*39a0*/  LDL.LU R216, [R1+0x40] ;  /* 0x0000400001d87983 */ /* 0x000f280000300800 */
[----:B--2---:R-:W2:Y:S04]  /*39b0*/  LDL.LU R217, [R1+0x44] ;  /* 0x0000440001d97983 */ /* 0x004ea80000300800 */
[----:B---3--:R-:W3:Y:S04]  /*39c0*/  LDL.LU R218, [R1+0x48] ;  /* 0x0000480001da7983 */ /* 0x008ee80000300800 */
[----:B----4-:R-:W4:Y:S04]  /*39d0*/  LDL.LU R219, [R1+0x4c] ;  /* 0x00004c0001db7983 */ /* 0x010f280000300800 */
[----:B-1----:R-:W4:Y:S04]  /*39e0*/  LDL.LU R220, [R1+0x50] ;  /* 0x0000500001dc7983 */ /* 0x002f280000300800 */
[----:B------:R-:W4:Y:S04]  /*39f0*/  LDL.LU R221, [R1+0x54] ;  /* 0x0000540001dd7983 */ /* 0x000f280000300800 */
[----:B------:R-:W4:Y:S04]  /*3a00*/  LDL.LU R222, [R1+0x58] ;  /* 0x0000580001de7983 */ /* 0x000f280000300800 */
[----:B------:R-:W4:Y:S04]  /*3a10*/  LDL.LU R223, [R1+0x5c] ;  /* 0x00005c0001df7983 */ /* 0x000f280000300800 */
[----:B------:R-:W4:Y:S04]  /*3a20*/  LDL.LU R224, [R1+0x60] ;  /* 0x0000600001e07983 */ /* 0x000f280000300800 */
[----:B0-----:R-:W4:Y:S04]  /*3a30*/  LDL.LU R225, [R1+0x64] ;  /* 0x0000640001e17983 */ /* 0x001f280000300800 */
[----:B------:R-:W4:Y:S04]  /*3a40*/  LDL.LU R226, [R1+0x68] ;  /* 0x0000680001e27983 */ /* 0x000f280000300800 */
[----:B------:R-:W4:Y:S01]  /*3a50*/  LDL.LU R227, [R1+0x6c] ;  /* 0x00006c0001e37983 */ /* 0x000f220000300800 */
[----:B------:R-:W-:-:S05]  /*3a60*/  FADD R211, R71, R211 ;  /* 0x000000d347d37221 */ /* 0x000fca0000000000 */
[----:B------:R0:W-:Y:S01]  /*3a70*/  STL [R1+0x2c], R211 ;  /* 0x00002cd301007387 */ /* 0x0001e20000100800 */
[----:B------:R-:W-:-:S03]  /*3a80*/  FADD R212, R72, R212 ;  /* 0x000000d448d47221 */ /* 0x000fc60000000000 */
[----:B0-----:R0:W5:Y:S01]  /*3a90*/  LDL.LU R211, [R1+0xc8] ;  /* 0x0000c80001d37983 */ /* 0x0011620000300800 */
[----:B------:R-:W-:-:S03]  /*3aa0*/  FADD R213, R73, R213 ;  /* 0x000000d549d57221 */ /* 0x000fc60000000000 */
[----:B------:R1:W-:Y:S01]  /*3ab0*/  STL [R1+0x30], R212 ;  /* 0x000030d401007387 */ /* 0x0003e20000100800 */
[----:B------:R-:W-:-:S01]  /*3ac0*/  FADD R214, R74, R214 ;  /* 0x000000d64ad67221 */ /* 0x000fc20000000000 */
[----:B------:R-:W-:Y:S02]  /*3ad0*/  FADD R215, R75, R215 ;  /* 0x000000d74bd77221 */ /* 0x000fe40000000000 */
[----:B-1----:R0:W5:Y:S01]  /*3ae0*/  LDL.LU R212, [R1+0xc4] ;  /* 0x0000c40001d47983 */ /* 0x0021620000300800 */
[----:B------:R-:W-:-:S03]  /*3af0*/  FADD R216, R76, R216 ;  /* 0x000000d84cd87221 */ /* 0x000fc60000000000 */
[----:B------:R1:W-:Y:S01]  /*3b00*/  STL [R1+0x34], R213 ;  /* 0x000034d501007387 */ /* 0x0003e20000100800 */
[----:B--2---:R-:W-:-:S03]  /*3b10*/  FADD R217, R77, R217 ;  /* 0x000000d94dd97221 */ /* 0x004fc60000000000 */
[----:B-1----:R0:W5:Y:S01]  /*3b20*/  LDL.LU R213, [R1+0xc0] ;  /* 0x0000c00001d57983 */ /* 0x0021620000300800 */
[----:B---3--:R-:W-:-:S03]  /*3b30*/  FADD R218, R78, R218 ;  /* 0x000000da4eda7221 */ /* 0x008fc60000000000 */
[----:B------:R1:W-:Y:S01]  /*3b40*/  STL [R1+0x38], R214 ;  /* 0x000038d601007387 */ /* 0x0003e20000100800 */
[----:B----4-:R-:W-:-:S01]  /*3b50*/  FADD R219, R79, R219 ;  /* 0x000000db4fdb7221 */ /* 0x010fc20000000000 */
[----:B------:R-:W-:Y:S02]  /*3b60*/  FADD R220, R80, R220 ;  /* 0x000000dc50dc7221 */ /* 0x000fe40000000000 */
[----:B-1----:R0:W5:Y:S04]  /*3b70*/  LDL.LU R214, [R1+0xbc] ;  /* 0x0000bc0001d67983 */ /* 0x0021680000300800 */
[----:B------:R1:W-:Y:S01]  /*3b80*/  STL [R1+0x3c], R215 ;  /* 0x00003cd701007387 */ /* 0x0003e20000100800 */
[----:B------:R-:W-:-:S01]  /*3b90*/  FADD R221, R81, R221 ;  /* 0x000000dd51dd7221 */ /* 0x000fc20000000000 */
[----:B------:R-:W-:-:S02]  /*3ba0*/  FADD R222, R82, R222 ;  /* 0x000000de52de7221 */ /* 0x000fc40000000000 */
[----:B-1----:R0:W5:Y:S04]  /*3bb0*/  LDL.LU R215, [R1+0xb8] ;  /* 0x0000b80001d77983 */ /* 0x0021680000300800 */
[----:B------:R1:W-:Y:S01]  /*3bc0*/  STL [R1+0x40], R216 ;  /* 0x000040d801007387 */ /* 0x0003e20000100800 */
[----:B------:R-:W-:-:S03]  /*3bd0*/  FADD R223, R83, R223 ;  /* 0x000000df53df7221 */ /* 0x000fc60000000000 */
        /* <DEDUP_REMOVED lines=13> */
[----:B------:R1:W-:Y:S04]  /*3cb0*/  STL [R1+0x54], R221 ;  /* 0x000054dd01007387 */ /* 0x0003e80000100800 */
        /* <DEDUP_REMOVED lines=12> */
[----:B-1----:R0:W5:Y:S01]  /*3d80*/  LDL.LU R227, [R1+0x88] ;  /* 0x0000880001e37983 */ /* 0x0021620000300800 */
        /* <DEDUP_REMOVED lines=82> */
[----:B0-----:R-:W-:-:S06]  /*42b0*/  UMOV UR6, URZ ;  /* 0x0000003f00067c82 */ /* 0x001fcc0008000000 */
.L_x_28:
[----:B------:R-:W-:Y:S05]  /*42c0*/  @!P1 BRA `(.L_x_29) ;  /* 0x0000000000049947 */ /* 0x000fea0003800000 */
[----:B------:R-:W-:Y:S01]  /*42d0*/  BPT.TRAP 0x1 ;  /* 0x000000040000795c */ /* 0x000fe20000300000 */
.L_x_29:
[----:B------:R2:W-:Y:S04]  /*42e0*/  STL [R1+0x8c], R2 ;  /* 0x00008c0201007387 */ /* 0x0005e80000100800 */
[----:B--2---:R-:W2:Y:S04]  /*42f0*/  LDL R2, [R1+0x70] ;  /* 0x0000700001027983 */ /* 0x004ea80000100800 */
[----:B-----5:R3:W-:Y:S04]  /*4300*/  STL [R1+0x88], R0 ;  /* 0x0000880001007387 */ /* 0x0207e80000100800 */
[----:B---3--:R-:W3:Y:S01]  /*4310*/  LDL R0, [R1+0x74] ;  /* 0x0000740001007983 */ /* 0x008ee20000100800 */
[----:B-1----:R-:W-:Y:S01]  /*4320*/  IMAD.U32 R229, RZ, RZ, UR25 ;  /* 0x00000019ffe57e24 */ /* 0x002fe2000f8e00ff */
[----:B--2---:R-:W-:-:S02]  /*4330*/  ISETP.NE.AND P0, PT, R2, RZ, PT ;  /* 0x000000ff0200720c */ /* 0x004fc40003f05270 */
[----:B------:R1:W5:Y:S11]  /*4340*/  LDL.LU R2, [R1+0x8c] ;  /* 0x00008c0001027983 */ /* 0x0003760000300800 */
[----:B------:R-:W-:-:S05]  /*4350*/  @P0 LEA R229, R229, UR11, 0x3 ;  /* 0x0000000be5e50c11 */ /* 0x000fca000f8e18ff */
[----:B------:R-:W-:-:S05]  /*4360*/  @P0 VIADD R229, R229, 0x28 ;  /* 0x00000028e5e50836 */ /* 0x000fca0000000000 */
[----:B---3--:R-:W-:Y:S02]  /*4370*/  @P0 PRMT R229, R0, 0x654, R229 ;  /* 0x0000065400e50816 */ /* 0x008fe400000000e5 */
[----:B------:R1:W5:Y:S01]  /*4380*/  LDL.LU R0, [R1+0x88] ;  /* 0x0000880001007983 */ /* 0x0003620000300800 */
[----:B------:R-:W-:Y:S01]  /*4390*/  UISETP.GT.U32.AND UP0, UPT, UR13, 0x1, UPT ;  /* 0x000000010d00788c */ /* 0x000fe2000bf04070 */
[----:B------:R1:W-:Y:S05]  /*43a0*/  @P0 SYNCS.ARRIVE.TRANS64.RED.A1T0 RZ, [R229+URZ], RZ ;  /* 0x000000ffe5ff09a7 */ /* 0x0003ea000810043f */
[----:B------:R-:W-:-:S13]  /*43b0*/  PLOP3.LUT P0, PT, PT, PT, UP0, 0x80, 0x0 ;  /* 0x000000000000781c */ /* 0x000fda0003f0f008 */
[----:B-1----:R-:W-:Y:S05]  /*43c0*/  @P0 BRA `(.L_x_30) ;  /* 0x0000000000040947 */ /* 0x002fea0003800000 */
[----:B------:R-:W-:Y:S01]  /*43d0*/  BPT.TRAP 0x1 ;  /* 0x000000040000795c */ /* 0x000fe20000300000 */
.L_x_30:
[----:B------:R-:W-:Y:S02]  /*43e0*/  UISETP.GT.AND UP2, UPT, UR26, 0x1, UPT ;  /* 0x000000011a00788c */ /* 0x000fe4000bf44270 */
[----:B------:R-:W-:Y:S02]  /*43f0*/  UIADD3 UR23, UR23, 0x1, URZ ;  /* 0x0000000117177890 */ /* 0x000fe4000fffe03f */
[----:B------:R-:W-:Y:S02]  /*4400*/  UIADD3 UR25, UR25, 0x1, URZ ;  /* 0x0000000119197890 */ /* 0x000fe4000fffe03f */
[----:B------:R-:W-:Y:S01]  /*4410*/  PLOP3.LUT P0, PT, PT, PT, UP2, 0x80, 0x0 ;  /* 0x000000000000781c */ /* 0x000fe20003f0f028 */
[----:B------:R-:W-:Y:S02]  /*4420*/  UISETP.NE.AND UP0, UPT, UR23, 0x5, UPT ;  /* 0x000000051700788c */ /* 0x000fe4000bf05270 */
[----:B------:R-:W-:Y:S02]  /*4430*/  UIADD3 UR16, UR26, -0x1, URZ ;  /* 0xffffffff1a107890 */ /* 0x000fe4000fffe03f */
[----:B------:R-:W-:-:S02]  /*4440*/  USEL UR8, URZ, 0x1, UP0 ;  /* 0x000000013f087887 */ /* 0x000fc40008000000 */
[----:B------:R-:W-:Y:S02]  /*4450*/  UISETP.NE.AND UP1, UPT, UR25, 0x5, UPT ;  /* 0x000000051900788c */ /* 0x000fe4000bf25270 */
[----:B------:R-:W-:Y:S02]  /*4460*/  ULOP3.LUT UR24, UR24, UR8, URZ, 0x3c, !UPT ;  /* 0x0000000818187292 */ /* 0x000fe4000f8e3c3f */
[----:B------:R-:W-:Y:S02]  /*4470*/  USEL UR23, UR23, URZ, UP0 ;  /* 0x0000003f17177287 */ /* 0x000fe40008000000 */
[----:B------:R-:W-:Y:S01]  /*4480*/  USEL UR25, UR25, URZ, UP1 ;  /* 0x0000003f19197287 */ /* 0x000fe20008800000 */
[----:B------:R-:W-:Y:S01]  /*4490*/  UMOV UR8, 0x1 ;  /* 0x0000000100087882 */ /* 0x000fe20000000000 */
[----:B------:R-:W-:Y:S01]  /*44a0*/  UMOV UR26, UR16 ;  /* 0x00000010001a7c82 */ /* 0x000fe20008000000 */
[----:B------:R-:W-:Y:S09]  /*44b0*/  @P0 BRA `(.L_x_31) ;  /* 0xffffffec000c0947 */ /* 0x000ff2000383ffff */
.L_x_23:
[----:B------:R-:W-:-:S04]  /*44c0*/  UISETP.NE.AND UP0, UPT, UR6, URZ, UPT ;  /* 0x0000003f0600728c */ /* 0x000fc8000bf05270 */
[----:B------:R-:W-:-:S06]  /*44d0*/  USEL UR6, URZ, 0x1, !UP0 ;  /* 0x000000013f067887 */ /* 0x000fcc000c000000 */
[----:B------:R-:W-:-:S13]  /*44e0*/  ISETP.NE.AND P0, PT, RZ, UR6, PT ;  /* 0x00000006ff007c0c */ /* 0x000fda000bf05270 */
[----:B------:R-:W-:Y:S05]  /*44f0*/  @!P0 BRA `(.L_x_32) ;  /* 0x0000000c00c48947 */ /* 0x000fea0003800000 */
[----:B------:R-:W-:Y:S02]  /*4500*/  WARPGROUP.DEPBAR.LE gsb0, 0x0 ;  /* 0x00008000000079c5 */ /* 0x000fe40000010000 */
[----:B-----5:R-:W-:Y:S01]  /*4510*/  FADD R227, R89, R227 ;  /* 0x000000e359e37221 */ /* 0x020fe20000000000 */
[----:B------:R-:W-:-:S04]  /*4520*/  FADD R228, R88, R228 ;  /* 0x000000e458e47221 */ /* 0x000fc80000000000 */
[----:B------:R1:W-:Y:S04]  /*4530*/  STL [R1+0x88], R227 ;  /* 0x000088e301007387 */ /* 0x0003e80000100800 */
[----:B-1----:R-:W2:Y:S04]  /*4540*/  LDL.LU R227, [R1+0x6c] ;  /* 0x00006c0001e37983 */ /* 0x002ea80000300800 */
[----:B--2---:R1:W-:Y:S04]  /*4550*/  STL [R1+0x8c], R227 ;  /* 0x00008ce301007387 */ /* 0x0043e80000100800 */
        /* <DEDUP_REMOVED lines=52> */
[----:B-1----:R-:W2:Y:S01]  /*48a0*/  LDL.LU R227, [R1] ;  /* 0x0000000001e37983 */ /* 0x002ea20000300800 */
[----:B------:R-:W-:Y:S01]  /*48b0*/  FADD R226, R90, R226 ;  /* 0x000000e25ae27221 */ /* 0x000fe20000000000 */
        /* <DEDUP_REMOVED lines=97> */
[----:B--2---:R-:W-:-:S05]  /*4ed0*/  FADD R227, R60, R227 ;  /* 0x000000e33ce37221 */ /* 0x004fca0000000000 */
[----:B------:R1:W-:Y:S04]  /*4ee0*/  STL [R1], R227 ;  /* 0x000000e301007387 */ /* 0x0003e80000100800 */
[----:B-1----:R-:W2:Y:S02]  /*4ef0*/  LDL.LU R227, [R1+0xf4] ;  /* 0x0000f40001e37983 */ /* 0x002ea40000300800 */
[----:B--2---:R-:W-:-:S05]  /*4f00*/  FADD R227, R61, R227 ;  /* 0x000000e33de37221 */ /* 0x004fca0000000000 */
[----:B------:R1:W-:Y:S04]  /*4f10*/  STL [R1+0x4], R227 ;  /* 0x000004e301007387 */ /* 0x0003e80000100800 */
        /* <DEDUP_REMOVED lines=78> */
[----:B-1----:R1:W5:Y:S02]  /*5400*/  LDL.LU R227, [R1+0x88] ;  /* 0x0000880001e37983 */ /* 0x0023640000300800 */
.L_x_32:
[----:B------:R-:W-:Y:S02]  /*5410*/  WARPGROUP.DEPBAR.LE gsb0, 0x0 ;  /* 0x00008000000079c5 */ /* 0x000fe40000010000 */
[----:B------:R-:W2:Y:S02]  /*5420*/  LDC R24, c[0x0][0x28c] ;  /* 0x0000a300ff187b82 */ /* 0x000ea40000000800 */
[----:B--2---:R-:W-:-:S13]  /*5430*/  ISETP.GE.AND P0, PT, R24, 0x1, PT ;  /* 0x000000011800780c */ /* 0x004fda0003f06270 */
[----:B------:R-:W-:Y:S05]  /*5440*/  @!P0 BRA `(.L_x_33) ;  /* 0x0000000000748947 */ /* 0x000fea0003800000 */
[----:B------:R-:W-:-:S06]  /*5450*/  UISETP.NE.AND UP0, UPT, UR22, 0x3, UPT ;  /* 0x000000031600788c */ /* 0x000fcc000bf05270 */
[----:B------:R-:W-:-:S13]  /*5460*/  PLOP3.LUT P0, PT, PT, PT, UP0, 0x80, 0x0 ;  /* 0x000000000000781c */ /* 0x000fda0003f0f008 */
[----:B------:R-:W-:Y:S05]  /*5470*/  @!P0 BRA `(.L_x_34) ;  /* 0x0000000000048947 */ /* 0x000fea0003800000 */
[----:B------:R-:W-:Y:S01]  /*5480*/  BPT.TRAP 0x1 ;  /* 0x000000040000795c */ /* 0x000fe20000300000 */
.L_x_34:
[----:B-----5:R2:W-:Y:S04]  /*5490*/  STL [R1+0x88], R0 ;  /* 0x0000880001007387 */ /* 0x0205e80000100800 */
[----:B--2---:R-:W2:Y:S01]  /*54a0*/  LDL R0, [R1+0x70] ;  /* 0x0000700001007983 */ /* 0x004ea20000100800 */
[----:B------:R-:W-:Y:S01]  /*54b0*/  BSSY B0, `(.L_x_35) ;  /* 0x0000012000007945 */ /* 0x000fe20003800000 */
[----:B--2---:R-:W-:Y:S02]  /*54c0*/  ISETP.NE.AND P0, PT, R0, RZ, PT ;  /* 0x000000ff0000720c */ /* 0x004fe40003f05270 */
[----:B------:R2:W5:Y:S11]  /*54d0*/  LDL.LU R0, [R1+0x88] ;  /* 0x0000880001007983 */ /* 0x0005760000300800 */
[----:B--2---:R-:W-:Y:S05]  /*54e0*/  @!P0 BRA `(.L_x_36) ;  /* 0x0000000000388947 */ /* 0x004fea0003800000 */
[----:B-----5:R2:W-:Y:S04]  /*54f0*/  STL [R1+0x88], R0 ;  /* 0x0000880001007387 */ /* 0x0205e80000100800 */
[----:B--2---:R-:W2:Y:S01]  /*5500*/  LDL R0, [R1+0x74] ;  /* 0x0000740001007983 */ /* 0x004ea20000100800 */
[----:B------:R-:W-:-:S04]  /*5510*/  UISETP.LT.AND UP0, UPT, UR9, 0x1, UPT ;  /* 0x000000010900788c */ /* 0x000fc8000bf01270 */
[----:B------:R-:W-:-:S04]  /*5520*/  USEL UR8, UR9, 0x1, UP0 ;  /* 0x0000000109087887 */ /* 0x000fc80008000000 */
[----:B------:R-:W-:-:S04]  /*5530*/  UIADD3 UR8, UR5, UR9, -UR8 ;  /* 0x0000000905087290 */ /* 0x000fc8000fffe808 */
[----:B------:R-:W-:-:S04]  /*5540*/  UIMAD.WIDE.U32 UR6, UR8, -0x33333333, URZ ;  /* 0xcccccccd080678a5 */ /* 0x000fc8000f8e003f */
[----:B------:R-:W-:-:S04]  /*5550*/  USHF.R.U32.HI UR6, URZ, 0x2, UR7 ;  /* 0x000000023f067899 */ /* 0x000fc80008011607 */
[----:B------:R-:W-:-:S04]  /*5560*/  UIMAD UR8, UR6, -0x5, UR8 ;  /* 0xfffffffb060878a4 */ /* 0x000fc8000f8e0208 */
[----:B------:R-:W-:-:S04]  /*5570*/  ULEA UR8, UR8, UR11, 0x3 ;  /* 0x0000000b08087291 */ /* 0x000fc8000f8e183f */
[----:B------:R-:W-:-:S06]  /*5580*/  UIADD3 UR8, UR8, 0x28, URZ ;  /* 0x0000002808087890 */ /* 0x000fcc000fffe03f */
[----:B------:R-:W-:-:S05]  /*5590*/  IMAD.U32 R24, RZ, RZ, UR8 ;  /* 0x00000008ff187e24 */ /* 0x000fca000f8e00ff */
[----:B--2---:R-:W-:Y:S02]  /*55a0*/  PRMT R24, R0, 0x654, R24 ;  /* 0x0000065400187816 */ /* 0x004fe40000000018 */
[----:B------:R2:W5:Y:S02]  /*55b0*/  LDL.LU R0, [R1+0x88] ;  /* 0x0000880001007983 */ /* 0x0005640000300800 */
[----:B------:R2:W-:Y:S03]  /*55c0*/  SYNCS.ARRIVE.TRANS64.RED.A1T0 RZ, [R24+URZ], RZ ;  /* 0x000000ff18ff79a7 */ /* 0x0005e6000810043f */
.L_x_36:
[----:B------:R-:W-:Y:S05]  /*55d0*/  BSYNC B0 ;  /* 0x0000000000007941 */ /* 0x000fea0003800000 */
.L_x_35:
[----:B------:R-:W-:-:S06]  /*55e0*/  UISETP.GT.U32.AND UP0, UPT, UR13, 0x1, UPT ;  /* 0x000000010d00788c */ /* 0x000fcc000bf04070 */
[----:B------:R-:W-:-:S13]  /*55f0*/  PLOP3.LUT P0, PT, PT, PT, UP0, 0x80, 0x0 ;  /* 0x000000000000781c */ /* 0x000fda0003f0f008 */
[----:B------:R-:W-:Y:S05]  /*5600*/  @P0 BRA `(.L_x_33) ;  /* 0x0000000000040947 */ /* 0x000fea0003800000 */
[----:B------:R-:W-:Y:S01]  /*5610*/  BPT.TRAP 0x1 ;  /* 0x000000040000795c */ /* 0x000fe20000300000 */
.L_x_33:
[----:B------:R3:W-:Y:S01]  /*5620*/  STL [R1+0x90], R3 ;  /* 0x0000900301007387 */ /* 0x0007e20000100800 */
[----:B------:R-:W4:Y:S01]  /*5630*/  LDC R29, c[0x0][0x288] ;  /* 0x0000a200ff1d7b82 */ /* 0x000f220000000800 */
[----:B------:R-:W-:Y:S02]  /*5640*/  UIADD3 UR10, UR9, UR5, URZ ;  /* 0x00000005090a7290 */ /* 0x000fe4000fffe03f */
[----:B------:R-:W-:Y:S01]  /*5650*/  USHF.R.S32.HI UR11, URZ, 0x1f, UR12 ;  /* 0x0000001f3f0b7899 */ /* 0x000fe2000801140c */
[----:B------:R-:W-:Y:S01]  /*5660*/  ULDC.64 UR6, c[0x0][0x5d0] ;  /* 0x0001740000067ab9 */ /* 0x000fe20000000a00 */
[----:B------:R-:W-:Y:S01]  /*5670*/  ULDC UR16, c[0x0][0x284] ;  /* 0x0000a10000107ab9 */ /* 0x000fe20000000800 */
[----:B---3--:R-:W3:Y:S04]  /*5680*/  LDL.LU R3, [R1+0x80] ;  /* 0x0000800001037983 */ /* 0x008ee80000300800 */
[----:B-----5:R0:W-:Y:S04]  /*5690*/  STL [R1+0x8c], R2 ;  /* 0x00008c0201007387 */ /* 0x0201e80000100800 */
[----:B------:R1:W-:Y:S01]  /*56a0*/  STL [R1+0x88], R0 ;  /* 0x0000880001007387 */ /* 0x0003e20000100800 */
[----:B0-----:R-:W2:Y:S03]  /*56b0*/  S2R R2, SR_TID.X ;  /* 0x0000000000027919 */ /* 0x001ea60000002100 */
[----:B-1----:R-:W4:Y:S01]  /*56c0*/  LDL.LU R0, [R1+0x84] ;  /* 0x0000840001007983 */ /* 0x002f220000300800 */
[----:B------:R-:W-:Y:S01]  /*56d0*/  UISETP.GE.U32.AND UP1, UPT, UR9, 0x5, UPT ;  /* 0x000000050900788c */ /* 0x000fe2000bf26070 */
[----:B--2---:R-:W-:-:S02]  /*56e0*/  SHF.R.U32.HI R24, RZ, 0x2, R2 ;  /* 0x00000002ff187819 */ /* 0x004fc40000011602 */
[----:B------:R-:W-:Y:S02]  /*56f0*/  SHF.R.U32.HI R27, RZ, 0x7, R2 ;  /* 0x00000007ff1b7819 */ /* 0x000fe40000011602 */
[----:B------:R-:W-:Y:S02]  /*5700*/  LOP3.LUT R26, R2, 0x60, RZ, 0xc0, !PT ;  /* 0x00000060021a7812 */ /* 0x000fe400078ec0ff */
[----:B------:R-:W-:Y:S02]  /*5710*/  LOP3.LUT R25, R24, 0x7, RZ, 0xc0, !PT ;  /* 0x0000000718197812 */ /* 0x000fe400078ec0ff */
[----:B------:R-:W-:Y:S02]  /*5720*/  LOP3.LUT R24, R27, 0x1, RZ, 0xc0, !PT ;  /* 0x000000011b187812 */ /* 0x000fe400078ec0ff */
[----:B------:R-:W-:-:S03]  /*5730*/  SHF.R.U32.HI R28, RZ, 0x1, R26 ;  /* 0x00000001ff1c7819 */ /* 0x000fc6000001161a */
[----:B------:R-:W-:Y:S01]  /*5740*/  IMAD.SHL.U32 R26, R24, 0x40, RZ ;  /* 0x00000040181a7824 */ /* 0x000fe200078e00ff */
[----:B------:R-:W-:Y:S01]  /*5750*/  IADD3 R27, RZ, -R28, -R25 ;  /* 0x8000001cff1b7210 */ /* 0x000fe20007ffe819 */
[----:B------:R-:W-:-:S03]  /*5760*/  IMAD.SHL.U32 R32, R2, 0x2, RZ ;  /* 0x0000000202207824 */ /* 0x000fc600078e00ff */
[----:B------:R-:W-:Y:S01]  /*5770*/  LOP3.LUT R43, R26, 0x40, R25, 0xe2, !PT ;  /* 0x000000401a2b7812 */ /* 0x000fe200078ee219 */
[----:B------:R-:W-:Y:S01]  /*5780*/  IMAD R42, R24, -0x40, R27 ;  /* 0xffffffc0182a7824 */ /* 0x000fe200078e021b */
[----:B------:R-:W-:Y:S01]  /*5790*/  LOP3.LUT R24, R2, 0x3, RZ, 0xc0, !PT ;  /* 0x0000000302187812 */ /* 0x000fe200078ec0ff */
[----:B---3--:R-:W-:Y:S02]  /*57a0*/  IMAD.SHL.U32 R41, R3, 0x80, RZ ;  /* 0x0000008003297824 */ /* 0x008fe400078e00ff */
[----:B------:R0:W5:Y:S01]  /*57b0*/  LDL.LU R3, [R1+0x90] ;  /* 0x0000900001037983 */ /* 0x0001620000300800 */
[----:B------:R-:W-:-:S03]  /*57c0*/  UISETP.GT.U32.AND UP0, UPT, UR10, 0x4, UPT ;  /* 0x000000040a00788c */ /* 0x000fc6000bf04070 */
[----:B------:R0:W5:Y:S01]  /*57d0*/  LDL.LU R2, [R1+0x8c] ;  /* 0x00008c0001027983 */ /* 0x0001620000300800 */
[C---:B----4-:R-:W-:Y:S01]  /*57e0*/  ISETP.GE.AND P0, PT, R41.reuse, R29, PT ;  /* 0x0000001d2900720c */ /* 0x050fe20003f06270 */
[----:B------:R-:W-:Y:S01]  /*57f0*/  UIMAD UR5, UR11, UR6, URZ ;  /* 0x000000060b0572a4 */ /* 0x000fe2000f8e023f */
[----:B------:R-:W-:Y:S01]  /*5800*/  LOP3.LUT R32, R41, 0x6, R32, 0xf8, !PT ;  /* 0x0000000629207812 */ /* 0x000fe200078ef820 */
[----:B------:R-:W-:Y:S01]  /*5810*/  UISETP.LT.U32.AND UP0, UPT, UR9, 0x5, UP0 ;  /* 0x000000050900788c */ /* 0x000fe20008701070 */
[----:B------:R-:W-:Y:S01]  /*5820*/  IMAD.U32 R27, RZ, RZ, UR6 ;  /* 0x00000006ff1b7e24 */ /* 0x000fe2000f8e00ff */
[----:B------:R-:W-:Y:S01]  /*5830*/  UIMAD UR8, UR12, UR7, UR5 ;  /* 0x000000070c0872a4 */ /* 0x000fe2000f8e0205 */
[----:B------:R-:W-:Y:S01]  /*5840*/  SHF.R.S32.HI R33, RZ, 0x1f, R32 ;  /* 0x0000001fff217819 */ /* 0x000fe20000011420 */
[----:B------:R-:W-:Y:S01]  /*5850*/  UIMAD.WIDE.U32 UR6, UR10, -0x33333333, URZ ;  /* 0xcccccccd0a0678a5 */ /* 0x000fe2000f8e003f */
[----:B------:R-:W-:Y:S01]  /*5860*/  IMAD R24, R24, -0x2, R29 ;  /* 0xfffffffe18187824 */ /* 0x000fe200078e021d */
[----:B------:R-:W-:Y:S01]  /*5870*/  USEL UR5, URZ, 0x1, !UP0 ;  /* 0x000000013f057887 */ /* 0x000fe2000c000000 */
[----:B------:R-:W-:-:S02]  /*5880*/  IMAD.SHL.U32 R25, R0, 0x100, RZ ;  /* 0x0000010000197824 */ /* 0x000fc400078e00ff */
[----:B------:R-:W-:Y:S02]  /*5890*/  IMAD.WIDE R38, R0, 0x100, RZ ;  /* 0x0000010000267825 */ /* 0x000fe400078e02ff */
[----:B------:R0:W5:Y:S01]  /*58a0*/  LDL.LU R0, [R1+0x88] ;  /* 0x0000880001007983 */ /* 0x0001620000300800 */
[----:B------:R-:W-:Y:S01]  /*58b0*/  ISETP.GE.OR P0, PT, R25, UR16, P0 ;  /* 0x0000001019007c0c */ /* 0x000fe20008706670 */
[----:B------:R-:W-:Y:S01]  /*58c0*/  USHF.R.U32.HI UR6, URZ, 0x2, UR7 ;  /* 0x000000023f067899 */ /* 0x000fe20008011607 */
[----:B------:R-:W-:Y:S01]  /*58d0*/  IMAD.WIDE.U32 R26, R27, UR12, R32 ;  /* 0x0000000c1b1a7c25 */ /* 0x000fe2000f8e0020 */
[----:B------:R-:W-:Y:S01]  /*58e0*/  ULOP3.LUT UR4, UR4, UR5, URZ, 0x3c, !UPT ;  /* 0x0000000504047292 */ /* 0x000fe2000f8e3c3f */
[----:B------:R-:W-:Y:S01]  /*58f0*/  IADD3 R42, -R25, UR16, R42 ;  /* 0x00000010192a7c10 */ /* 0x000fe2000fffe12a */
[----:B------:R-:W-:Y:S01]  /*5900*/  UIMAD UR5, UR6, -0x5, UR10 ;  /* 0xfffffffb060578a4 */ /* 0x000fe2000f8e020a */
[----:B------:R-:W-:Y:S01]  /*5910*/  VIADD R27, R27, UR8 ;  /* 0x000000081b1b7c36 */ /* 0x000fe20008000000 */
[----:B------:R-:W-:Y:S01]  /*5920*/  @UP1 ULOP3.LUT UR4, UR4, 0x1, UR6, 0x78, !UPT ;  /* 0x0000000104041892 */ /* 0x000fe2000f8e7806 */
[----:B------:R-:W-:Y:S01]  /*5930*/  LOP3.LUT R43, R38, R43, R28, 0xfe, !PT ;  /* 0x0000002b262b7212 */ /* 0x000fe200078efe1c */
[----:B------:R-:W-:-:S02]  /*5940*/  IMAD.IADD R41, R24, 0x1, -R41 ;  /* 0x0000000118297824 */ /* 0x000fc400078e0a29 */
[----:B------:R-:W-:Y:S02]  /*5950*/  IMAD.MOV.U32 R40, RZ, RZ, -0x1 ;  /* 0xffffffffff287424 */ /* 0x000fe400078e00ff */
[----:B0-----:R-:W-:Y:S06]  /*5960*/  @P0 BRA `(.L_x_37) ;  /* 0x0000008c00ec0947 */ /* 0x001fec0003800000 */
[----:B------:R-:W0:Y:S01]  /*5970*/  LDC.64 R28, c[0x0][0x5c8] ;  /* 0x00017200ff1c7b82 */ /* 0x000e220000000a00 */
[----:B------:R-:W-:Y:S01]  /*5980*/  ULDC.64 UR6, c[0x0][0x5c0] ;  /* 0x0001700000067ab9 */ /* 0x000fe20000000a00 */
[----:B------:R-:W-:Y:S01]  /*5990*/  BSSY B0, `(.L_x_37) ;  /* 0x00008f8000007945 */ /* 0x000fe20003800000 */
[-C--:B0-----:R-:W-:Y:S01]  /*59a0*/  IMAD R24, R39, R28.reuse, RZ ;  /* 0x0000001c27187224 */ /* 0x081fe200078e02ff */
[----:B------:R-:W-:Y:S01]  /*59b0*/  SHF.L.U64.HI R34, R28, 0x3, R29 ;  /* 0x000000031c227819 */ /* 0x000fe2000001021d */
[----:B------:R-:W-:-:S04]  /*59c0*/  IMAD.WIDE.U32 R26, R43, R28, R26 ;  /* 0x0000001c2b1a7225 */ /* 0x000fc800078e001a */
[----:B------:R-:W-:Y:S01]  /*59d0*/  IMAD R25, R43, R29, R24 ;  /* 0x0000001d2b197224 */ /* 0x000fe200078e0218 */
[----:B------:R-:W-:Y:S01]  /*59e0*/  IADD3 R24, P3, R26, UR6, RZ ;  /* 0x000000061a187c10 */ /* 0x000fe2000ff7e0ff */
[C---:B------:R-:W-:Y:S01]  /*59f0*/  IMAD.SHL.U32 R35, R28.reuse, 0x8, RZ ;  /* 0x000000081c237824 */ /* 0x040fe200078e00ff */
[----:B------:R-:W-:Y:S01]  /*5a00*/  LEA R30, P2, R28, R26, 0x7 ;  /* 0x0000001a1c1e7211 */ /* 0x000fe200078438ff */
[----:B------:R-:W-:-:S03]  /*5a10*/  IMAD.IADD R27, R27, 0x1, R25 ;  /* 0x000000011b1b7824 */ /* 0x000fc600078e0219 */
[----:B------:R-:W-:Y:S02]  /*5a20*/  IADD3 R26, P1, P0, R26, UR6, R35 ;  /* 0x000000061a1a7c10 */ /* 0x000fe4000f83e023 */
[----:B------:R-:W-:Y:S02]  /*5a30*/  IADD3.X R25, R27, UR7, RZ, P3, !PT ;  /* 0x000000071b197c10 */ /* 0x000fe40009ffe4ff */
[----:B------:R-:W-:Y:S02]  /*5a40*/  FSETP.NEU.AND P3, PT, RZ, UR21, PT ;  /* 0x00000015ff007c0b */ /* 0x000fe4000bf6d000 */
[----:B------:R-:W-:Y:S02]  /*5a50*/  LEA.HI.X R31, R28, R27, R29, 0x7, P2 ;  /* 0x0000001b1c1f7211 */ /* 0x000fe400010f3c1d */
[C---:B------:R-:W-:Y:S02]  /*5a60*/  IADD3 R28, P2, R30.reuse, UR6, RZ ;  /* 0x000000061e1c7c10 */ /* 0x040fe4000ff5e0ff */
[----:B------:R-:W-:-:S02]  /*5a70*/  IADD3 R30, P5, P6, R30, UR6, R35 ;  /* 0x000000061e1e7c10 */ /* 0x000fc4000febe023 */
[----:B------:R-:W-:Y:S02]  /*5a80*/  IADD3.X R29, R31, UR7, RZ, P2, !PT ;  /* 0x000000071f1d7c10 */ /* 0x000fe400097fe4ff */
[--C-:B------:R-:W-:Y:S02]  /*5a90*/  IADD3.X R27, R27, UR7, R34.reuse, P1, P0 ;  /* 0x000000071b1b7c10 */ /* 0x100fe40008fe0422 */
[----:B------:R-:W-:Y:S01]  /*5aa0*/  IADD3.X R31, R31, UR7, R34, P5, P6 ;  /* 0x000000071f1f7c10 */ /* 0x000fe2000afec422 */
[----:B------:R-:W-:Y:S06]  /*5ab0*/  @!P3 BRA `(.L_x_38) ;  /* 0x0000006c0014b947 */ /* 0x000fec0003800000 */
[----:B------:R-:W-:Y:S01]  /*5ac0*/  ULDC.64 UR16, c[0x0][0x5b8] ;  /* 0x00016e0000107ab9 */ /* 0x000fe20000000a00 */
[----:B------:R-:W-:Y:S01]  /*5ad0*/  ISETP.GE.AND P0, PT, R42, 0x1, PT ;  /* 0x000000012a00780c */ /* 0x000fe20003f06270 */
[----:B------:R-:W-:Y:S02]  /*5ae0*/  UIMAD UR6, UR11, UR16, URZ ;  /* 0x000000100b0672a4 */ /* 0x000fe4000f8e023f */
[----:B------:R-:W-:Y:S01]  /*5af0*/  IMAD.U32 R35, RZ, RZ, UR16 ;  /* 0x00000010ff237e24 */ /* 0x000fe2000f8e00ff */
[----:B------:R-:W-:Y:S01]  /*5b00*/  BSSY B1, `(.L_x_39) ;  /* 0x0000010000017945 */ /* 0x000fe20003800000 */
[----:B------:R-:W-:Y:S01]  /*5b10*/  ISETP.LT.OR P3, PT, R41, 0x1, !P0 ;  /* 0x000000012900780c */ /* 0x000fe20004761670 */
[----:B------:R-:W-:Y:S02]  /*5b20*/  UIMAD UR6, UR12, UR17, UR6 ;  /* 0x000000110c0672a4 */ /* 0x000fe4000f8e0206 */
[----:B------:R-:W-:Y:S01]  /*5b30*/  IMAD.WIDE.U32 R32, R35, UR12, R32 ;  /* 0x0000000c23207c25 */ /* 0x000fe2000f8e0020 */
[----:B------:R-:W-:-:S03]  /*5b40*/  ULDC.64 UR10, c[0x0][0x5a8] ;  /* 0x00016a00000a7ab9 */ /* 0x000fc60000000a00 */
[----:B------:R-:W-:Y:S02]  /*5b50*/  IMAD.MOV.U32 R36, RZ, RZ, R32 ;  /* 0x000000ffff247224 */ /* 0x000fe400078e0020 */
[----:B------:R-:W-:Y:S01]  /*5b60*/  VIADD R37, R33, UR6 ;  /* 0x0000000621257c36 */ /* 0x000fe20008000000 */
[----:B------:R-:W-:Y:S02]  /*5b70*/  ULDC.64 UR6, c[0x0][0x5b0] ;  /* 0x00016c0000067ab9 */ /* 0x000fe40000000a00 */
[----:B------:R-:W-:Y:S02]  /*5b80*/  IMAD R34, R39, UR6, RZ ;  /* 0x0000000627227c24 */ /* 0x000fe4000f8e02ff */
[----:B------:R-:W-:-:S04]  /*5b90*/  IMAD.WIDE.U32 R32, R43, UR6, R36 ;  /* 0x000000062b207c25 */ /* 0x000fc8000f8e0024 */
[--C-:B------:R-:W-:Y:S01]  /*5ba0*/  IMAD R35, R43, UR7, R34.reuse ;  /* 0x000000072b237c24 */ /* 0x100fe2000f8e0222 */
[----:B------:R-:W-:Y:S02]  /*5bb0*/  IADD3 R32, P1, R32, UR10, RZ ;  /* 0x0000000a20207c10 */ /* 0x000fe4000ff3e0ff */
[----:B------:R-:W-:Y:S02]  /*5bc0*/  PRMT R34, RZ, 0x7610, R34 ;  /* 0x00007610ff227816 */ /* 0x000fe40000000022 */
[----:B------:R-:W-:Y:S01]  /*5bd0*/  IADD3.X R33, R33, UR11, R35, P1, !PT ;  /* 0x0000000b21217c10 */ /* 0x000fe20008ffe423 */
[----:B------:R-:W-:Y:S08]  /*5be0*/  @P3 BRA `(.L_x_40) ;  /* 0x0000000000043947 */ /* 0x000ff00003800000 */
[----:B------:R0:W5:Y:S02]  /*5bf0*/  LDG.E.U8 R34, desc[UR14][R32.64] ;  /* 0x0000000e20227981 */ /* 0x000164000c1e1100 */
.L_x_40:
[----:B------:R-:W-:Y:S05]  /*5c00*/  BSYNC B1 ;  /* 0x0000000000017941 */ /* 0x000fea0003800000 */
.L_x_39:
[----:B-----5:R-:W-:Y:S01]  /*5c10*/  LOP3.LUT R34, R34, 0xff, RZ, 0xc0, !PT ;  /* 0x000000ff22227812 */ /* 0x020fe200078ec0ff */
[----:B------:R-:W-:Y:S01]  /*5c20*/  BSSY B1, `(.L_x_41) ;  /* 0x000000b000017945 */ /* 0x000fe20003800000 */
[----:B------:R-:W-:Y:S02]  /*5c30*/  ISETP.LT.OR P2, PT, R41, 0x2, !P0 ;  /* 0x000000022900780c */ /* 0x000fe40004741670 */
[----:B------:R-:W-:-:S05]  /*5c40*/  F2FP.F16.E5M2.UNPACK_B R34, R34 ;  /* 0x00000022ff22723e */ /* 0x000fca00020004ff */
[----:B------:R-:W-:-:S05]  /*5c50*/  HADD2.F32 R34, -RZ, R34.H0_H0 ;  /* 0x20000022ff227230 */ /* 0x000fca0000004100 */
[----:B------:R-:W-:Y:S01]  /*5c60*/  FMUL R35, R34, UR21 ;  /* 0x0000001522237c20 */ /* 0x000fe20008400000 */
[----:B------:R-:W-:-:S03]  /*5c70*/  PRMT R34, RZ, 0x7610, R34 ;  /* 0x00007610ff227816 */ /* 0x000fc60000000022 */
[----:B------:R-:W-:-:S05]  /*5c80*/  FFMA R35, R228, UR20, R35 ;  /* 0x00000014e4237c23 */ /* 0x000fca0008000023 */
[----:B------:R-:W-:-:S05]  /*5c90*/  F2FP.SATFINITE.E5M2.F32.PACK_AB_MERGE_C R35, RZ, R35, RZ ;  /* 0x00000023ff23723e */ /* 0x000fca00048060ff */
[----:B------:R1:W-:Y:S01]  /*5ca0*/  @!P3 STG.E.U8 desc[UR14][R24.64], R35 ;  /* 0x000000231800b986 */ /* 0x0003e2000c10110e */
[----:B------:R-:W-:Y:S05]  /*5cb0*/  @P2 BRA `(.L_x_42) ;  /* 0x0000000000042947 */ /* 0x000fea0003800000 */
[----:B------:R2:W5:Y:S02]  /*5cc0*/  LDG.E.U8 R34, desc[UR14][R32.64+0x1] ;  /* 0x0000010e20227981 */ /* 0x000564000c1e1100 */
.L_x_42:
[----:B------:R-:W-:Y:S05]  /*5cd0*/  BSYNC B1 ;  /* 0x0000000000017941 */ /* 0x000fea0003800000 */
.L_x_41:
[----:B-----5:R-:W-:Y:S01]  /*5ce0*/  LOP3.LUT R34, R34, 0xff, RZ, 0xc0, !PT ;  /* 0x000000ff22227812 */ /* 0x020fe200078ec0ff */
[----:B------:R-:W-:Y:S01]  /*5cf0*/  BSSY B1, `(.L_x_43) ;  /* 0x0000013000017945 */ /* 0x000fe20003800000 */
[----:B------:R-:W-:Y:S02]  /*5d00*/  IADD3 R45, P1, R43, 0x8, RZ ;  /* 0x000000082b2d7810 */ /* 0x000fe40007f3e0ff */
[----:B------:R-:W-:-:S03]  /*5d10*/  F2FP.F16.E5M2.UNPACK_B R34, R34 ;  /* 0x00000022ff22723e */ /* 0x000fc600020004ff */
[----:B-1----:R-:W-:Y:S01]  /*5d20*/  IMAD.X R35, RZ, RZ, R39, P1 ;  /* 0x000000ffff237224 */ /* 0x002fe200008e0627 */
[----:B------:R-:W-:Y:S01]  /*5d30*/  ISETP.GE.AND P1, PT, R42, 0x9, PT ;  /* 0x000000092a00780c */ /* 0x000fe20003f26270 */
[----:B------:R-:W-:Y:S02]  /*5d40*/  HADD2.F32 R34, -RZ, R34.H0_H0 ;  /* 0x20000022ff227230 */ /* 0x000fe40000004100 */
[----:B------:R-:W-:Y:S01]  /*5d50*/  IMAD R46, R35, UR6, RZ ;  /* 0x00000006232e7c24 */ /* 0x000fe2000f8e02ff */
[----:B------:R-:W-:Y:S02]  /*5d60*/  ISETP.LT.OR P5, PT, R41, 0x1, !P1 ;  /* 0x000000012900780c */ /* 0x000fe40004fa1670 */
[----:B------:R-:W-:Y:S01]  /*5d70*/  FMUL R44, R34, UR21 ;  /* 0x00000015222c7c20 */ /* 0x000fe20008400000 */
[----:B------:R-:W-:-:S04]  /*5d80*/  IMAD.WIDE.U32 R34, R45, UR6, R36 ;  /* 0x000000062d227c25 */ /* 0x000fc8000f8e0024 */
[----:B------:R-:W-:Y:S01]  /*5d90*/  FFMA R44, R227, UR20, R44 ;  /* 0x00000014e32c7c23 */ /* 0x000fe2000800002c */
[----:B------:R-:W-:Y:S01]  /*5da0*/  IMAD R45, R45, UR7, R46 ;  /* 0x000000072d2d7c24 */ /* 0x000fe2000f8e022e */
[----:B------:R-:W-:-:S03]  /*5db0*/  IADD3 R34, P3, R34, UR10, RZ ;  /* 0x0000000a22227c10 */ /* 0x000fc6000ff7e0ff */
[----:B------:R-:W-:Y:S02]  /*5dc0*/  F2FP.SATFINITE.E5M2.F32.PACK_AB_MERGE_C R47, RZ, R44, RZ ;  /* 0x0000002cff2f723e */ /* 0x000fe400048060ff */
[----:B------:R-:W-:Y:S02]  /*5dd0*/  IADD3.X R35, R35, UR11, R45, P3, !PT ;  /* 0x0000000b23237c10 */ /* 0x000fe40009ffe42d */
[----:B------:R-:W-:Y:S01]  /*5de0*/  PRMT R44, RZ, 0x7610, R44 ;  /* 0x00007610ff2c7816 */ /* 0x000fe2000000002c */
[----:B------:R1:W-:Y:S01]  /*5df0*/  @!P2 STG.E.U8 desc[UR14][R24.64+0x1], R47 ;  /* 0x0000012f1800a986 */ /* 0x0003e2000c10110e */
[----:B------:R-:W-:Y:S05]  /*5e00*/  @P5 BRA `(.L_x_44) ;  /* 0x0000000000045947 */ /* 0x000fea0003800000 */
[----:B------:R3:W5:Y:S02]  /*5e10*/  LDG.E.U8 R44, desc[UR14][R34.64] ;  /* 0x0000000e222c7981 */ /* 0x000764000c1e1100 */
.L_x_44:
[----:B------:R-:W-:Y:S05]  /*5e20*/  BSYNC B1 ;  /* 0x0000000000017941 */ /* 0x000fea0003800000 */
.L_x_43:
        /* <DEDUP_REMOVED lines=12> */
.L_x_46:
[----:B------:R-:W-:Y:S05]  /*5ef0*/  BSYNC B1 ;  /* 0x0000000000017941 */ /* 0x000fea0003800000 */
.L_x_45:
[----:B-----5:R-:W-:Y:S01]  /*5f00*/  LOP3.LUT R44, R44, 0xff, RZ, 0xc0, !PT ;  /* 0x000000ff2c2c7812 */ /* 0x020fe200078ec0ff */
[----:B------:R-:W-:Y:S01]  /*5f10*/  BSSY B1, `(.L_x_47) ;  /* 0x000000b000017945 */ /* 0x000fe20003800000 */
[----:B------:R-:W-:Y:S02]  /*5f20*/  ISETP.LT.OR P3, PT, R41, 0x9, !P0 ;  /* 0x000000092900780c */ /* 0x000fe40004761670 */
[----:B------:R-:W-:-:S05]  /*5f30*/  F2FP.F16.E5M2.UNPACK_B R44, R44 ;  /* 0x0000002cff2c723e */ /* 0x000fca00020004ff */
[----:B------:R-:W-:-:S05]  /*5f40*/  HADD2.F32 R44, -RZ, R44.H0_H0 ;  /* 0x2000002cff2c7230 */ /* 0x000fca0000004100 */
[----:B------:R-:W-:-:S04]  /*5f50*/  FMUL R44, R44, UR21 ;  /* 0x000000152c2c7c20 */ /* 0x000fc80008400000 */
[----:B------:R-:W-:-:S05]  /*5f60*/  FFMA R44, R225, UR20, R44 ;  /* 0x00000014e12c7c23 */ /* 0x000fca000800002c */
[----:B----4-:R-:W-:Y:S02]  /*5f70*/  F2FP.SATFINITE.E5M2.F32.PACK_AB_MERGE_C R45, RZ, R44, RZ ;  /* 0x0000002cff2d723e */ /* 0x010fe400048060ff */
[----:B------:R-:W-:-:S03]  /*5f80*/  PRMT R44, RZ, 0x7610, R44 ;  /* 0x00007610ff2c7816 */ /* 0x000fc6000000002c */
[----:B------:R4:W-:Y:S01]  /*5f90*/  @!P2 STG.E.U8 desc[UR14][R26.64+0x1], R45 ;  /* 0x0000012d1a00a986 */ /* 0x0009e2000c10110e */
[----:B------:R-:W-:Y:S05]  /*5fa0*/  @P3 BRA `(.L_x_48) ;  /* 0x0000000000043947 */ /* 0x000fea0003800000 */
[----:B------:R0:W5:Y:S02]  /*5fb0*/  LDG.E.U8 R44, desc[UR14][R32.64+0x8] ;  /* 0x0000080e202c7981 */ /* 0x000164000c1e1100 */
.L_x_48:
[----:B------:R-:W-:Y:S05]  /*5fc0*/  BSYNC B1 ;  /* 0x0000000000017941 */ /* 0x000fea0003800000 */
.L_x_47:
[----:B-----5:R-:W-:Y:S01]  /*5fd0*/  LOP3.LUT R44, R44, 0xff, RZ, 0xc0, !PT ;  /* 0x000000ff2c2c7812 */ /* 0x020fe200078ec0ff */
[----:B------:R-:W-:Y:S01]  /*5fe0*/  BSSY B1, `(.L_x_49) ;  /* 0x000000b000017945 */ /* 0x000fe20003800000 */
[----:B------:R-:W-:Y:S02]  /*5ff0*/  ISETP.LT.OR P2, PT, R41, 0xa, !P0 ;  /* 0x0000000a2900780c */ /* 0x000fe40004741670 */
[----:B------:R-:W-:-:S05]  /*6000*/  F2FP.F16.E5M2.UNPACK_B R44, R44 ;  /* 0x0000002cff2c723e */ /* 0x000fca00020004ff */
[----:B------:R-:W-:-:S05]  /*6010*/  HADD2.F32 R44, -RZ, R44.H0_H0 ;  /* 0x2000002cff2c7230 */ /* 0x000fca0000004100 */
[----:B----4-:R-:W-:Y:S01]  /*6020*/  FMUL R45, R44, UR21 ;  /* 0x000000152c2d7c20 */ /* 0x010fe20008400000 */
[----:B------:R-:W-:-:S03]  /*6030*/  PRMT R44, RZ, 0x7610, R44 ;  /* 0x00007610ff2c7816 */ /* 0x000fc6000000002c */
[----:B------:R-:W-:-:S05]  /*6040*/  FFMA R45, R224, UR20, R45 ;  /* 0x00000014e02d7c23 */ /* 0x000fca000800002d */
[----:B------:R-:W-:-:S05]  /*6050*/  F2FP.SATFINITE.E5M2.F32.PACK_AB_MERGE_C R45, RZ, R45, RZ ;  /* 0x0000002dff2d723e */ /* 0x000fca00048060ff */
[----:B------:R4:W-:Y:S01]  /*6060*/  @!P3 STG.E.U8 desc[UR14][R24.64+0x8], R45 ;  /* 0x0000082d1800b986 */ /* 0x0009e2000c10110e */
[----:B------:R-:W-:Y:S05]  /*6070*/  @P2 BRA `(.L_x_50) ;  /* 0x0000000000042947 */ /* 0x000fea0003800000 */
[----:B------:R0:W5:Y:S02]  /*6080*/  LDG.E.U8 R44, desc[UR14][R32.64+0x9] ;  /* 0x0000090e202c7981 */ /* 0x000164000c1e1100 */
.L_x_50:
[----:B------:R-:W-:Y:S05]  /*6090*/  BSYNC B1 ;  /* 0x0000000000017941 */ /* 0x000fea0003800000 */
.L_x_49:
        /* <DEDUP_REMOVED lines=12> */
.L_x_52:
[----:B------:R-:W-:Y:S05]  /*6160*/  BSYNC B1 ;  /* 0x0000000000017941 */ /* 0x000fea0003800000 */
.L_x_51:
        /* <DEDUP_REMOVED lines=12> */
.L_x_54:
[----:B------:R-:W-:Y:S05]  /*6230*/  BSYNC B1 ;  /* 0x0000000000017941 */ /* 0x000fea0003800000 */
.L_x_53:
        /* <DEDUP_REMOVED lines=12> */
.L_x_56:
[----:B------:R-:W-:Y:S05]  /*6300*/  BSYNC B1 ;  /* 0x0000000000017941 */ /* 0x000fea0003800000 */
.L_x_55:
        /* <DEDUP_REMOVED lines=12> */
.L_x_58:
[----:B------:R-:W-:Y:S05]  /*63d0*/  BSYNC B1 ;  /* 0x0000000000017941 */ /* 0x000fea0003800000 */
.L_x_57:
        /* <DEDUP_REMOVED lines=12> */
.L_x_60:
[----:B------:R-:W-:Y:S05]  /*64a0*/  BSYNC B1 ;  /* 0x0000000000017941 */ /* 0x000fea0003800000 */
.L_x_59:
        /* <DEDUP_REMOVED lines=12> */
.L_x_62:
[----:B------:R-:W-:Y:S05]  /*6570*/  BSYNC B1 ;  /* 0x0000000000017941 */ /* 0x000fea0003800000 */
.L_x_61:
        /* <DEDUP_REMOVED lines=12> */
.L_x_64:
[----:B------:R-:W-:Y:S05]  /*6640*/  BSYNC B1 ;  /* 0x0000000000017941 */ /* 0x000fea0003800000 */
.L_x_63:
        /* <DEDUP_REMOVED lines=12> */
.L_x_66:
[----:B------:R-:W-:Y:S05]  /*6710*/  BSYNC B1 ;  /* 0x0000000000017941 */ /* 0x000fea0003800000 */
.L_x_65:
        /* <DEDUP_REMOVED lines=12> */
.L_x_68:
[----:B------:R-:W-:Y:S05]  /*67e0*/  BSYNC B1 ;  /* 0x0000000000017941 */ /* 0x000fea0003800000 */
.L_x_67:
        /* <DEDUP_REMOVED lines=12> */
.L_x_70:
[----:B------:R-:W-:Y:S05]  /*68b0*/  BSYNC B1 ;  /* 0x0000000000017941 */ /* 0x000fea0003800000 */
.L_x_69:
        /* <DEDUP_REMOVED lines=12> */
.L_x_72:
[----:B------:R-:W-:Y:S05]  /*6980*/  BSYNC B1 ;  /* 0x0000000000017941 */ /* 0x000fea0003800000 */
.L_x_71:
        /* <DEDUP_REMOVED lines=12> */
.L_x_74:
[----:B------:R-:W-:Y:S05]  /*6a50*/  BSYNC B1 ;  /* 0x0000000000017941 */ /* 0x000fea0003800000 */
.L_x_73:
        /* <DEDUP_REMOVED lines=12> */
.L_x_76:
[----:B------:R-:W-:Y:S05]  /*6b20*/  BSYNC B1 ;  /* 0x0000000000017941 */ /* 0x000fea0003800000 */
.L_x_75:
        /* <DEDUP_REMOVED lines=12> */
.L_x_78:
[----:B------:R-:W-:Y:S05]  /*6bf0*/  BSYNC B1 ;  /* 0x0000000000017941 */ /* 0x000fea0003800000 */
.L_x_77:
        /* <DEDUP_REMOVED lines=12> */
.L_x_80:
[----:B------:R-:W-:Y:S05]  /*6cc0*/  BSYNC B1 ;  /* 0x0000000000017941 */ /* 0x000fea0003800000 */
.L_x_79:
        /* <DEDUP_REMOVED lines=12> */
.L_x_82:
[----:B------:R-:W-:Y:S05]  /*6d90*/  BSYNC B1 ;  /* 0x0000000000017941 */ /* 0x000fea0003800000 */
.L_x_81:
        /* <DEDUP_REMOVED lines=12> */
.L_x_84:
[----:B------:R-:W-:Y:S05]  /*6e60*/  BSYNC B1 ;  /* 0x0000000000017941 */ /* 0x000fea0003800000 */
.L_x_83:
        /* <DEDUP_REMOVED lines=12> */
.L_x_86:
[----:B------:R-:W-:Y:S05]  /*6f30*/  BSYNC B1 ;  /* 0x0000000000017941 */ /* 0x000fea0003800000 */
.L_x_85:
        /* <DEDUP_REMOVED lines=12> */
.L_x_88:
[----:B------:R-:W-:Y:S05]  /*7000*/  BSYNC B1 ;  /* 0x0000000000017941 */ /* 0x000fea0003800000 */
.L_x_87:
        /* <DEDUP_REMOVED lines=12> */
.L_x_90:
[----:B------:R-:W-:Y:S05]  /*70d0*/  BSYNC B1 ;  /* 0x0000000000017941 */ /* 0x000fea0003800000 */
.L_x_89:
        /* <DEDUP_REMOVED lines=12> */
.L_x_92:
[----:B------:R-:W-:Y:S05]  /*71a0*/  BSYNC B1 ;  /* 0x0000000000017941 */ /* 0x000fea0003800000 */
.L_x_91:
        /* <DEDUP_REMOVED lines=12> */
.L_x_94:
[----:B------:R-:W-:Y:S05]  /*7270*/  BSYNC B1 ;  /* 0x0000000000017941 */ /* 0x000fea0003800000 */
.L_x_93:
        /* <DEDUP_REMOVED lines=12> */
.L_x_96:
[----:B------:R-:W-:Y:S05]  /*7340*/  BSYNC B1 ;  /* 0x0000000000017941 */ /* 0x000fea0003800000 */
.L_x_95:
        /* <DEDUP_REMOVED lines=12> */
.L_x_98:
[----:B------:R-:W-:Y:S05]  /*7410*/  BSYNC B1 ;  /* 0x0000000000017941 */ /* 0x000fea0003800000 */
.L_x_97:
        /* <DEDUP_REMOVED lines=12> */
.L_x_100:
[----:B------:R-:W-:Y:S05]  /*74e0*/  BSYNC B1 ;  /* 0x0000000000017941 */ /* 0x000fea0003800000 */
.L_x_99:
        /* <DEDUP_REMOVED lines=12> */
.L_x_102:
[----:B------:R-:W-:Y:S05]  /*75b0*/  BSYNC B1 ;  /* 0x0000000000017941 */ /* 0x000fea0003800000 */
.L_x_101:
        /* <DEDUP_REMOVED lines=12> */
.L_x_104:
[----:B------:R-:W-:Y:S05]  /*7680*/  BSYNC B1 ;  /* 0x0000000000017941 */ /* 0x000fea0003800000 */
.L_x_103:
        /* <DEDUP_REMOVED lines=12> */
.L_x_106:
[----:B------:R-:W-:Y:S05]  /*7750*/  BSYNC B1 ;  /* 0x0000000000017941 */ /* 0x000fea0003800000 */
.L_x_105:
        /* <DEDUP_REMOVED lines=12> */
.L_x_108:
[----:B------:R-:W-:Y:S05]  /*7820*/  BSYNC B1 ;  /* 0x0000000000017941 */ /* 0x000fea0003800000 */
.L_x_107:
        /* <DEDUP_REMOVED lines=12> */
.L_x_110:
[----:B------:R-:W-:Y:S05]  /*78f0*/  BSYNC B1 ;  /* 0x0000000000017941 */ /* 0x000fea0003800000 */
.L_x_109:
        /* <DEDUP_REMOVED lines=12> */
.L_x_112:
[----:B------:R-:W-:Y:S05]  /*79c0*/  BSYNC B1 ;  /* 0x0000000000017941 */ /* 0x000fea0003800000 */
.L_x_111:
        /* <DEDUP_REMOVED lines=12> */
.L_x_114:
[----:B------:R-:W-:Y:S05]  /*7a90*/  BSYNC B1 ;  /* 0x0000000000017941 */ /* 0x000fea0003800000 */
.L_x_113:
        /* <DEDUP_REMOVED lines=12> */
.L_x_116:
[----:B------:R-:W-:Y:S05]  /*7b60*/  BSYNC B1 ;  /* 0x0000000000017941 */ /* 0x000fea0003800000 */
.L_x_115:
        /* <DEDUP_REMOVED lines=12> */
.L_x_118:
[----:B------:R-:W-:Y:S05]  /*7c30*/  BSYNC B1 ;  /* 0x0000000000017941 */ /* 0x000fea0003800000 */
.L_x_117:
        /* <DEDUP_REMOVED lines=12> */
.L_x_120:
[----:B------:R-:W-:Y:S05]  /*7d00*/  BSYNC B1 ;  /* 0x0000000000017941 */ /* 0x000fea0003800000 */
.L_x_119:
        /* <DEDUP_REMOVED lines=12> */
.L_x_122:
[----:B------:R-:W-:Y:S05]  /*7dd0*/  BSYNC B1 ;  /* 0x0000000000017941 */ /* 0x000fea0003800000 */
.L_x_121:
        /* <DEDUP_REMOVED lines=12> */
.L_x_124:
[----:B------:R-:W-:Y:S05]  /*7ea0*/  BSYNC B1 ;  /* 0x0000000000017941 */ /* 0x000fea0003800000 */
.L_x_123:
        /* <DEDUP_REMOVED lines=12> */
.L_x_126:
[----:B------:R-:W-:Y:S05]  /*7f70*/  BSYNC B1 ;  /* 0x0000000000017941 */ /* 0x000fea0003800000 */
.L_x_125:
        /* <DEDUP_REMOVED lines=12> */
.L_x_128:
[----:B------:R-:W-:Y:S05]  /*8040*/  BSYNC B1 ;  /* 0x0000000000017941 */ /* 0x000fea0003800000 */
.L_x_127:
        /* <DEDUP_REMOVED lines=12> */
.L_x_130:
[----:B------:R-:W-:Y:S05]  /*8110*/  BSYNC B1 ;  /* 0x0000000000017941 */ /* 0x000fea0003800000 */
.L_x_129:
        /* <DEDUP_REMOVED lines=12> */
.L_x_132:
[----:B------:R-:W-:Y:S05]  /*81e0*/  BSYNC B1 ;  /* 0x0000000000017941 */ /* 0x000fea0003800000 */
.L_x_131:
        /* <DEDUP_REMOVED lines=12> */
.L_x_134:
[----:B------:R-:W-:Y:S05]  /*82b0*/  BSYNC B1 ;  /* 0x0000000000017941 */ /* 0x000fea0003800000 */
.L_x_133:
        /* <DEDUP_REMOVED lines=12> */
.L_x_136:
[----:B------:R-:W-:Y:S05]  /*8380*/  BSYNC B1 ;  /* 0x0000000000017941 */ /* 0x000fea0003800000 */
.L_x_135:
        /* <DEDUP_REMOVED lines=12> */
.L_x_138:
[----:B------:R-:W-:Y:S05]  /*8450*/  BSYNC B1 ;  /* 0x0000000000017941 */ /* 0x000fea0003800000 */
.L_x_137:
        /* <DEDUP_REMOVED lines=12> */
.L_x_140:
[----:B------:R-:W-:Y:S05]  /*8520*/  BSYNC B1 ;  /* 0x0000000000017941 */ /* 0x000fea0003800000 */
.L_x_139:
        /* <DEDUP_REMOVED lines=12> */
.L_x_142:
[----:B------:R-:W-:Y:S05]  /*85f0*/  BSYNC B1 ;  /* 0x0000000000017941 */ /* 0x000fea0003800000 */
.L_x_141:
        /* <DEDUP_REMOVED lines=12> */
.L_x_144:
[----:B------:R-:W-:Y:S05]  /*86c0*/  BSYNC B1 ;  /* 0x0000000000017941 */ /* 0x000fea0003800000 */
.L_x_143:
        /* <DEDUP_REMOVED lines=12> */
.L_x_146:
[----:B------:R-:W-:Y:S05]  /*8790*/  BSYNC B1 ;  /* 0x0000000000017941 */ /* 0x000fea0003800000 */
.L_x_145:
        /* <DEDUP_REMOVED lines=12> */
.L_x_148:
[----:B------:R-:W-:Y:S05]  /*8860*/  BSYNC B1 ;  /* 0x0000000000017941 */ /* 0x000fea0003800000 */
.L_x_147:
        /* <DEDUP_REMOVED lines=12> */
.L_x_150:
[----:B------:R-:W-:Y:S05]  /*8930*/  BSYNC B1 ;  /* 0x0000000000017941 */ /* 0x000fea0003800000 */
.L_x_149:
        /* <DEDUP_REMOVED lines=12> */
.L_x_152:
[----:B------:R-:W-:Y:S05]  /*8a00*/  BSYNC B1 ;  /* 0x0000000000017941 */ /* 0x000fea0003800000 */
.L_x_151:
        /* <DEDUP_REMOVED lines=12> */
.L_x_154:
[----:B------:R-:W-:Y:S05]  /*8ad0*/  BSYNC B1 ;  /* 0x0000000000017941 */ /* 0x000fea0003800000 */
.L_x_153:
        /* <DEDUP_REMOVED lines=12> */
.L_x_156:
[----:B------:R-:W-:Y:S05]  /*8ba0*/  BSYNC B1 ;  /* 0x0000000000017941 */ /* 0x000fea0003800000 */
.L_x_155:
        /* <DEDUP_REMOVED lines=12> */
.L_x_158:
[----:B------:R-:W-:Y:S05]  /*8c70*/  BSYNC B1 ;  /* 0x0000000000017941 */ /* 0x000fea0003800000 */
.L_x_157:
        /* <DEDUP_REMOVED lines=12> */
.L_x_160:
[----:B------:R-:W-:Y:S05]  /*8d40*/  BSYNC B1 ;  /* 0x0000000000017941 */ /* 0x000fea0003800000 */
.L_x_159:
        /* <DEDUP_REMOVED lines=12> */
.L_x_162:
[----:B------:R-:W-:Y:S05]  /*8e10*/  BSYNC B1 ;  /* 0x0000000000017941 */ /* 0x000fea0003800000 */
.L_x_161:
[----:B-----5:R-:W-:Y:S01]  /*8e20*/  LOP3.LUT R44, R44, 0xff, RZ, 0xc0, !PT ;  /* 0x000000ff2c2c7812 */ /* 0x020fe200078ec0ff */
[----:B------:R-:W-:Y:S01]  /*8e30*/  BSSY B1, `(.L_x_163) ;  /* 0x000000b000017945 */ /* 0x000fe20003800000 */
[----:B------:R-:W-:Y:S02]  /*8e40*/  ISETP.LT.OR P2, PT, R41, 0x79, !P1 ;  /* 0x000000792900780c */ /* 0x000fe40004f41670 */
[----:B------:R-:W-:Y:S02]  /*8e50*/  F2FP.F16.E5M2.UNPACK_B R44, R44 ;  /* 0x0000002cff2c723e */ /* 0x000fe400020004ff */
[----:B0-2---:R-:W-:-:S03]  /*8e60*/  PRMT R32, RZ, 0x7610, R32 ;  /* 0x00007610ff207816 */ /* 0x005fc60000000020 */
[----:B------:R-:W-:-:S05]  /*8e70*/  HADD2.F32 R44, -RZ, R44.H0_H0 ;  /* 0x2000002cff2c7230 */ /* 0x000fca0000004100 */
[----:B------:R-:W-:-:S04]  /*8e80*/  FMUL R44, R44, UR21 ;  /* 0x000000152c2c7c20 */ /* 0x000fc80008400000 */
[----:B------:R-:W-:-:S05]  /*8e90*/  FFMA R44, R167, UR20, R44 ;  /* 0x00000014a72c7c23 */ /* 0x000fca000800002c */
[----:B------:R-:W-:-:S05]  /*8ea0*/  F2FP.SATFINITE.E5M2.F32.PACK_AB_MERGE_C R33, RZ, R44, RZ ;  /* 0x0000002cff21723e */ /* 0x000fca00048060ff */
[----:B------:R0:W-:Y:S01]  /*8eb0*/  @!P0 STG.E.U8 desc[UR14][R24.64+0x79], R33 ;  /* 0x0000792118008986 */ /* 0x0001e2000c10110e */
[----:B------:R-:W-:Y:S05]  /*8ec0*/  @P2 BRA `(.L_x_164) ;  /* 0x0000000000042947 */ /* 0x000fea0003800000 */
[----:B------:R2:W5:Y:S02]  /*8ed0*/  LDG.E.U8 R32, desc[UR14][R34.64+0x78] ;  /* 0x0000780e22207981 */ /* 0x000564000c1e1100 */
.L_x_164:
[----:B------:R-:W-:Y:S05]  /*8ee0*/  BSYNC B1 ;  /* 0x0000000000017941 */ /* 0x000fea0003800000 */
.L_x_163:
[----:B-----5:R-:W-:Y:S01]  /*8ef0*/  LOP3.LUT R32, R32, 0xff, RZ, 0xc0, !PT ;  /* 0x000000ff20207812 */ /* 0x020fe200078ec0ff */
[----:B------:R-:W-:Y:S01]  /*8f00*/  BSSY B1, `(.L_x_165) ;  /* 0x000000b000017945 */ /* 0x000fe20003800000 */
[----:B------:R-:W-:Y:S02]  /*8f10*/  ISETP.LT.OR P1, PT, R41, 0x7a, !P1 ;  /* 0x0000007a2900780c */ /* 0x000fe40004f21670 */
[----:B------:R-:W-:Y:S02]  /*8f20*/  F2FP.F16.E5M2.UNPACK_B R32, R32 ;  /* 0x00000020ff20723e */ /* 0x000fe400020004ff */
[----:B01--4-:R-:W-:-:S03]  /*8f30*/  PRMT R24, RZ, 0x7610, R24 ;  /* 0x00007610ff187816 */ /* 0x013fc60000000018 */
[----:B------:R-:W-:-:S05]  /*8f40*/  HADD2.F32 R32, -RZ, R32.H0_H0 ;  /* 0x20000020ff207230 */ /* 0x000fca0000004100 */
[----:B------:R-:W-:-:S04]  /*8f50*/  FMUL R25, R32, UR21 ;  /* 0x0000001520197c20 */ /* 0x000fc80008400000 */
[----:B------:R-:W-:-:S05]  /*8f60*/  FFMA R25, R166, UR20, R25 ;  /* 0x00000014a6197c23 */ /* 0x000fca0008000019 */
[----:B------:R-:W-:-:S05]  /*8f70*/  F2FP.SATFINITE.E5M2.F32.PACK_AB_MERGE_C R25, RZ, R25, RZ ;  /* 0x00000019ff19723e */ /* 0x000fca00048060ff */
[----:B------:R0:W-:Y:S01]  /*8f80*/  @!P2 STG.E.U8 desc[UR14][R26.64+0x78], R25 ;  /* 0x000078191a00a986 */ /* 0x0001e2000c10110e */
[----:B------:R-:W-:Y:S05]  /*8f90*/  @P1 BRA `(.L_x_166) ;  /* 0x0000000000041947 */ /* 0x000fea0003800000 */
[----:B------:R1:W5:Y:S02]  /*8fa0*/  LDG.E.U8 R24, desc[UR14][R34.64+0x79] ;  /* 0x0000790e22187981 */ /* 0x000364000c1e1100 */
.L_x_166:
[----:B------:R-:W-:Y:S05]  /*8fb0*/  BSYNC B1 ;  /* 0x0000000000017941 */ /* 0x000fea0003800000 */
.L_x_165:
[----:B-----5:R-:W-:Y:S01]  /*8fc0*/  LOP3.LUT R24, R24, 0xff, RZ, 0xc0, !PT ;  /* 0x000000ff18187812 */ /* 0x020fe200078ec0ff */
[----:B------:R-:W-:Y:S01]  /*8fd0*/  BSSY B1, `(.L_x_167) ;  /* 0x0000013000017945 */ /* 0x000fe20003800000 */
[----:B------:R-:W-:Y:S02]  /*8fe0*/  IADD3 R33, P0, R43, 0x80, RZ ;  /* 0x000000802b217810 */ /* 0x000fe40007f1e0ff */
[----:B------:R-:W-:-:S03]  /*8ff0*/  F2FP.F16.E5M2.UNPACK_B R24, R24 ;  /* 0x00000018ff18723e */ /* 0x000fc600020004ff */
[----:B0-----:R-:W-:Y:S01]  /*9000*/  IMAD.X R25, RZ, RZ, R39, P0 ;  /* 0x000000ffff197224 */ /* 0x001fe200000e0627 */
[----:B------:R-:W-:Y:S01]  /*9010*/  ISETP.GE.AND P0, PT, R42, 0x81, PT ;  /* 0x000000812a00780c */ /* 0x000fe20003f06270 */
[----:B------:R-:W-:Y:S02]  /*9020*/  HADD2.F32 R24, -RZ, R24.H0_H0 ;  /* 0x20000018ff187230 */ /* 0x000fe40000004100 */
[----:B-123--:R-:W-:Y:S01]  /*9030*/  IMAD R34, R25, UR6, RZ ;  /* 0x0000000619227c24 */ /* 0x00efe2000f8e02ff */
        /* <DEDUP_REMOVED lines=12> */
.L_x_168:
[----:B------:R-:W-:Y:S05]  /*9100*/  BSYNC B1 ;  /* 0x0000000000017941 */ /* 0x000fea0003800000 */
.L_x_167:
[----:B-----5:R-:W-:Y:S01]  /*9110*/  LOP3.LUT R32, R32, 0xff, RZ, 0xc0, !PT ;  /* 0x000000ff20207812 */ /* 0x020fe200078ec0ff */
[----:B------:R-:W-:Y:S01]  /*9120*/  BSSY B1, `(.L_x_169) ;  /* 0x000000b000017945 */ /* 0x000fe20003800000 */
[----:B------:R-:W-:Y:S02]  /*9130*/  ISETP.LT.OR P2, PT, R41, 0x2, !P0 ;  /* 0x000000022900780c */ /* 0x000fe40004741670 */
[----:B------:R-:W-:Y:S02]  /*9140*/  F2FP.F16.E5M2.UNPACK_B R32, R32 ;  /* 0x00000020ff20723e */ /* 0x000fe400020004ff */
[----:B0-----:R-:W-:-:S03]  /*9150*/  PRMT R26, RZ, 0x7610, R26 ;  /* 0x00007610ff1a7816 */ /* 0x001fc6000000001a */
[----:B------:R-:W-:-:S05]  /*9160*/  HADD2.F32 R32, -RZ, R32.H0_H0 ;  /* 0x20000020ff207230 */ /* 0x000fca0000004100 */
[----:B------:R-:W-:-:S04]  /*9170*/  FMUL R27, R32, UR21 ;  /* 0x00000015201b7c20 */ /* 0x000fc80008400000 */
[----:B------:R-:W-:-:S05]  /*9180*/  FFMA R27, R164, UR20, R27 ;  /* 0x00000014a41b7c23 */ /* 0x000fca000800001b */
[----:B------:R-:W-:-:S05]  /*9190*/  F2FP.SATFINITE.E5M2.F32.PACK_AB_MERGE_C R27, RZ, R27, RZ ;  /* 0x0000001bff1b723e */ /* 0x000fca00048060ff */
[----:B------:R0:W-:Y:S01]  /*91a0*/  @!P3 STG.E.U8 desc[UR14][R28.64], R27 ;  /* 0x0000001b1c00b986 */ /* 0x0001e2000c10110e */
[----:B------:R-:W-:Y:S05]  /*91b0*/  @P2 BRA `(.L_x_170) ;  /* 0x0000000000042947 */ /* 0x000fea0003800000 */
[----:B------:R2:W5:Y:S02]  /*91c0*/  LDG.E.U8 R26, desc[UR14][R24.64+0x1] ;  /* 0x0000010e181a7981 */ /* 0x000564000c1e1100 */
.L_x_170:
[----:B------:R-:W-:Y:S05]  /*91d0*/  BSYNC B1 ;  /* 0x0000000000017941 */ /* 0x000fea0003800000 */
.L_x_169:
[----:B-----5:R-:W-:Y:S01]  /*91e0*/  LOP3.LUT R26, R26, 0xff, RZ, 0xc0, !PT ;  /* 0x000000ff1a1a7812 */ /* 0x020fe200078ec0ff */
[----:B------:R-:W-:Y:S01]  /*91f0*/  BSSY B1, `(.L_x_171) ;  /* 0x0000013000017945 */ /* 0x000fe20003800000 */
[----:B------:R-:W-:Y:S02]  /*9200*/  IADD3 R43, P1, R43, 0x88, RZ ;  /* 0x000000882b2b7810 */ /* 0x000fe40007f3e0ff */
[----:B------:R-:W-:Y:S02]  /*9210*/  F2FP.F16.E5M2.UNPACK_B R26, R26 ;  /* 0x0000001aff1a723e */ /* 0x000fe400020004ff */
[----:B------:R-:W-:Y:S01]  /*9220*/  PRMT R32, RZ, 0x7610, R32 ;  /* 0x00007610ff207816 */ /* 0x000fe20000000020 */
[----:B------:R-:W-:Y:S01]  /*9230*/  IMAD.X R38, RZ, RZ, R39, P1 ;  /* 0x000000ffff267224 */ /* 0x000fe200008e0627 */
[----:B------:R-:W-:Y:S01]  /*9240*/  ISETP.GE.AND P1, PT, R42, 0x89, PT ;  /* 0x000000892a00780c */ /* 0x000fe20003f26270 */
[----:B------:R-:W-:Y:S02]  /*9250*/  HADD2.F32 R26, -RZ, R26.H0_H0 ;  /* 0x2000001aff1a7230 */ /* 0x000fe40000004100 */
[----:B------:R-:W-:Y:S01]  /*9260*/  IMAD R38, R38, UR6, RZ ;  /* 0x0000000626267c24 */ /* 0x000fe2000f8e02ff */
[----:B------:R-:W-:Y:S01]  /*9270*/  ISETP.LT.OR P5, PT, R41, 0x1, !P1 ;  /* 0x000000012900780c */ /* 0x000fe20004fa1670 */
[----:B------:R-:W-:-:S04]  /*9280*/  IMAD.WIDE.U32 R36, R43, UR6, R36 ;  /* 0x000000062b247c25 */ /* 0x000fc8000f8e0024 */
[----:B------:R-:W-:Y:S01]  /*9290*/  FMUL R26, R26, UR21 ;  /* 0x000000151a1a7c20 */ /* 0x000fe20008400000 */
[----:B------:R-:W-:-:S03]  /*92a0*/  IMAD R43, R43, UR7, R38 ;  /* 0x000000072b2b7c24 */ /* 0x000fc6000f8e0226 */
[----:B------:R-:W-:Y:S01]  /*92b0*/  FFMA R163, R163, UR20, R26 ;  /* 0x00000014a3a37c23 */ /* 0x000fe2000800001a */
[----:B------:R-:W-:-:S04]  /*92c0*/  IADD3 R26, P3, R36, UR10, RZ ;  /* 0x0000000a241a7c10 */ /* 0x000fc8000ff7e0ff */
[----:B------:R-:W-:Y:S02]  /*92d0*/  F2FP.SATFINITE.E5M2.F32.PACK_AB_MERGE_C R163, RZ, R163, RZ ;  /* 0x000000a3ffa3723e */ /* 0x000fe400048060ff */
[----:B0-----:R-:W-:-:S03]  /*92e0*/  IADD3.X R27, R37, UR11, R43, P3, !PT ;  /* 0x0000000b251b7c10 */ /* 0x001fc60009ffe42b */
[----:B------:R0:W-:Y:S01]  /*92f0*/  @!P2 STG.E.U8 desc[UR14][R28.64+0x1], R163 ;  /* 0x000001a31c00a986 */ /* 0x0001e2000c10110e */
[----:B------:R-:W-:Y:S05]  /*9300*/  @P5 BRA `(.L_x_172) ;  /* 0x0000000000045947 */ /* 0x000fea0003800000 */
[----:B------:R3:W5:Y:S02]  /*9310*/  LDG.E.U8 R32, desc[UR14][R26.64] ;  /* 0x0000000e1a207981 */ /* 0x000764000c1e1100 */
.L_x_172:
[----:B------:R-:W-:Y:S05]  /*9320*/  BSYNC B1 ;  /* 0x0000000000017941 */ /* 0x000fea0003800000 */
.L_x_171:
        /* <DEDUP_REMOVED lines=12> */
.L_x_174:
[----:B------:R-:W-:Y:S05]  /*93f0*/  BSYNC B1 ;  /* 0x0000000000017941 */ /* 0x000fea0003800000 */
.L_x_173:
        /* <DEDUP_REMOVED lines=12> */
.L_x_176:
[----:B------:R-:W-:Y:S05]  /*94c0*/  BSYNC B1 ;  /* 0x0000000000017941 */ /* 0x000fea0003800000 */
.L_x_175:
        /* <DEDUP_REMOVED lines=12> */
.L_x_178:
[----:B------:R-:W-:Y:S05]  /*9590*/  BSYNC B1 ;  /* 0x0000000000017941 */ /* 0x000fea0003800000 */
.L_x_177:
        /* <DEDUP_REMOVED lines=12> */
.L_x_180:
[----:B------:R-:W-:Y:S05]  /*9660*/  BSYNC B1 ;  /* 0x0000000000017941 */ /* 0x000fea0003800000 */
.L_x_179:
        /* <DEDUP_REMOVED lines=12> */
.L_x_182:
[----:B------:R-:W-:Y:S05]  /*9730*/  BSYNC B1 ;  /* 0x0000000000017941 */ /* 0x000fea0003800000 */
.L_x_181:
        /* <DEDUP_REMOVED lines=12> */
.L_x_184:
[----:B------:R-:W-:Y:S05]  /*9800*/  BSYNC B1 ;  /* 0x0000000000017941 */ /* 0x000fea0003800000 */
.L_x_183:
        /* <DEDUP_REMOVED lines=12> */
.L_x_186:
[----:B------:R-:W-:Y:S05]  /*98d0*/  BSYNC B1 ;  /* 0x0000000000017941 */ /* 0x000fea0003800000 */
.L_x_185:
        /* <DEDUP_REMOVED lines=12> */
.L_x_188:
[----:B------:R-:W-:Y:S05]  /*99a0*/  BSYNC B1 ;  /* 0x0000000000017941 */ /* 0x000fea0003800000 */
.L_x_187:
        /* <DEDUP_REMOVED lines=12> */
.L_x_190:
[----:B------:R-:W-:Y:S05]  /*9a70*/  BSYNC B1 ;  /* 0x0000000000017941 */ /* 0x000fea0003800000 */
.L_x_189:
        /* <DEDUP_REMOVED lines=12> */
.L_x_192:
[----:B------:R-:W-:Y:S05]  /*9b40*/  BSYNC B1 ;  /* 0x0000000000017941 */ /* 0x000fea0003800000 */
.L_x_191:
        /* <DEDUP_REMOVED lines=12> */
.L_x_194:
[----:B------:R-:W-:Y:S05]  /*9c10*/  BSYNC B1 ;  /* 0x0000000000017941 */ /* 0x000fea0003800000 */
.L_x_193:
[----:B-----5:R-:W-:Y:S01]  /*9c20*/  LOP3.LUT R32, R32, 0xff, RZ, 0xc0, !PT ;  /* 0x000000ff20207812 */ /* 0x020fe200078ec0ff */
[----:B------:R-:W-:Y:S01]  /*9c30*/  BSSY B1, `(.L_x_195) ;  /* 0x000000b000017945 */ /* 0x000fe20003800000 */
[----:B------:R-:W-:Y:S02]  /*9c40*/  ISETP.LT.OR P3, PT, R41, 0x19, !P1 ;  /* 0x000000192900780c */ /* 0x000fe40004f61670 */
[----:B------:R-:W-:-:S05]  /*9c50*/  F2FP.F16.E5M2.UNPACK_B R32, R32 ;  /* 0x00000020ff20723e */ /* 0x000fca00020004ff */
[----:B------:R-:W-:-:S05]  /*9c60*/  HADD2.F32 R32, -RZ, R32.H0_H0 ;  /* 0x20000020ff207230 */ /* 0x000fca0000004100 */
[----:B------:R-:W-:-:S04]  /*9c70*/  FMUL R32, R32, UR21 ;  /* 0x0000001520207c20 */ /* 0x000fc80008400000 */
[----:B------:R-:W-:Y:S01]  /*9c80*/  FFMA R32, R23, UR20, R32 ;  /* 0x0000001417207c23 */ /* 0x000fe20008000020 */
[----:B------:R-:W-:-:S04]  /*9c90*/  PRMT R23, RZ, 0x7610, R23 ;  /* 0x00007610ff177816 */ /* 0x000fc80000000017 */
[----:B----4-:R-:W-:-:S05]  /*9ca0*/  F2FP.SATFINITE.E5M2.F32.PACK_AB_MERGE_C R33, RZ, R32, RZ ;  /* 0x00000020ff21723e */ /* 0x010fca00048060ff */
[----:B------:R4:W-:Y:S01]  /*9cb0*/  @!P2 STG.E.U8 desc[UR14][R28.64+0x19], R33 ;  /* 0x000019211c00a986 */ /* 0x0009e2000c10110e */
[----:B------:R-:W-:Y:S05]  /*9cc0*/  @P3 BRA `(.L_x_196) ;  /* 0x0000000000043947 */ /* 0x000fea0003800000 */
[----:B------:R0:W5:Y:S02]  /*9cd0*/  LDG.E.U8 R23, desc[UR14][R26.64+0x18] ;  /* 0x0000180e1a177981 */ /* 0x000164000c1e1100 */
.L_x_196:
[----:B------:R-:W-:Y:S05]  /*9ce0*/  BSYNC B1 ;  /* 0x0000000000017941 */ /* 0x000fea0003800000 */
.L_x_195:
        /* <DEDUP_REMOVED lines=8> */
[----:B------:R-:W-:-:S05]  /*9d70*/  F2FP.SATFINITE.E5M2.F32.PACK_AB_MERGE_C R23, RZ, R23, RZ ;  /* 0x00000017ff17723e */ /* 0x000fca00048060ff */
[----:B------:R0:W-:Y:S01]  /*9d80*/  @!P3 STG.E.U8 desc[UR14][R30.64+0x18], R23 ;  /* 0x000018171e00b986 */ /* 0x0001e2000c10110e */
[----:B------:R-:W-:Y:S05]  /*9d90*/  @P2 BRA `(.L_x_198) ;  /* 0x0000000000042947 */ /* 0x000fea0003800000 */
[----:B------:R0:W5:Y:S02]  /*9da0*/  LDG.E.U8 R22, desc[UR14][R26.64+0x19] ;  /* 0x0000190e1a167981 */ /* 0x000164000c1e1100 */
.L_x_198:
[----:B------:R-:W-:Y:S05]  /*9db0*/  BSYNC B1 ;  /* 0x0000000000017941 */ /* 0x000fea0003800000 */
.L_x_197:
        /* <DEDUP_REMOVED lines=8> */
[----:B0-----:R-:W-:-:S05]  /*9e40*/  F2FP.SATFINITE.E5M2.F32.PACK_AB_MERGE_C R23, RZ, R22, RZ ;  /* 0x00000016ff17723e */ /* 0x001fca00048060ff */
[----:B------:R0:W-:Y:S01]  /*9e50*/  @!P2 STG.E.U8 desc[UR14][R30.64+0x19], R23 ;  /* 0x000019171e00a986 */ /* 0x0001e2000c10110e */
[----:B------:R-:W-:Y:S05]  /*9e60*/  @P3 BRA `(.L_x_200) ;  /* 0x0000000000043947 */ /* 0x000fea0003800000 */
[----:B------:R0:W5:Y:S02]  /*9e70*/  LDG.E.U8 R21, desc[UR14][R24.64+0x20] ;  /* 0x0000200e18157981 */ /* 0x000164000c1e1100 */
.L_x_200:
[----:B------:R-:W-:Y:S05]  /*9e80*/  BSYNC B1 ;  /* 0x0000000000017941 */ /* 0x000fea0003800000 */
.L_x_199:
        /* <DEDUP_REMOVED lines=12> */
.L_x_202:
[----:B------:R-:W-:Y:S05]  /*9f50*/  BSYNC B1 ;  /* 0x0000000000017941 */ /* 0x000fea0003800000 */
.L_x_201:
        /* <DEDUP_REMOVED lines=12> */
.L_x_204:
[----:B------:R-:W-:Y:S05]  /*a020*/  BSYNC B1 ;  /* 0x0000000000017941 */ /* 0x000fea0003800000 */
.L_x_203:
        /* <DEDUP_REMOVED lines=12> */
.L_x_206:
[----:B------:R-:W-:Y:S05]  /*a0f0*/  BSYNC B1 ;  /* 0x0000000000017941 */ /* 0x000fea0003800000 */
.L_x_205:
        /* <DEDUP_REMOVED lines=12> */
.L_x_208:
[----:B------:R-:W-:Y:S05]  /*a1c0*/  BSYNC B1 ;  /* 0x0000000000017941 */ /* 0x000fea0003800000 */
.L_x_207:
        /* <DEDUP_REMOVED lines=12> */
.L_x_210:
[----:B------:R-:W-:Y:S05]  /*a290*/  BSYNC B1 ;  /* 0x0000000000017941 */ /* 0x000fea0003800000 */
.L_x_209:
        /* <DEDUP_REMOVED lines=12> */
.L_x_212:
[----:B------:R-:W-:Y:S05]  /*a360*/  BSYNC B1 ;  /* 0x0000000000017941 */ /* 0x000fea0003800000 */
.L_x_211:
        /* <DEDUP_REMOVED lines=12> */
.L_x_214:
[----:B------:R-:W-:Y:S05]  /*a430*/  BSYNC B1 ;  /* 0x0000000000017941 */ /* 0x000fea0003800000 */
.L_x_213:
        /* <DEDUP_REMOVED lines=12> */
.L_x_216:
[----:B------:R-:W-:Y:S05]  /*a500*/  BSYNC B1 ;  /* 0x0000000000017941 */ /* 0x000fea0003800000 */
.L_x_215:
        /* <DEDUP_REMOVED lines=12> */
.L_x_218:
[----:B------:R-:W-:Y:S05]  /*a5d0*/  BSYNC B1 ;  /* 0x0000000000017941 */ /* 0x000fea0003800000 */
.L_x_217:
        /* <DEDUP_REMOVED lines=12> */
.L_x_220:
[----:B------:R-:W-:Y:S05]  /*a6a0*/  BSYNC B1 ;  /* 0x0000000000017941 */ /* 0x000fea0003800000 */
.L_x_219:
        /* <DEDUP_REMOVED lines=12> */
.L_x_222:
[----:B------:R-:W-:Y:S05]  /*a770*/  BSYNC B1 ;  /* 0x0000000000017941 */ /* 0x000fea0003800000 */
.L_x_221:
        /* <DEDUP_REMOVED lines=12> */
.L_x_224:
[----:B------:R-:W-:Y:S05]  /*a840*/  BSYNC B1 ;  /* 0x0000000000017941 */ /* 0x000fea0003800000 */
.L_x_223:
        /* <DEDUP_REMOVED lines=12> */
.L_x_226:
[----:B------:R-:W-:Y:S05]  /*a910*/  BSYNC B1 ;  /* 0x0000000000017941 */ /* 0x000fea0003800000 */
.L_x_225:
        /* <DEDUP_REMOVED lines=12> */
.L_x_228:
[----:B------:R-:W-:Y:S05]  /*a9e0*/  BSYNC B1 ;  /* 0x0000000000017941 */ /* 0x000fea0003800000 */
.L_x_227:
        /* <DEDUP_REMOVED lines=12> */
.L_x_230:
[----:B------:R-:W-:Y:S05]  /*aab0*/  BSYNC B1 ;  /* 0x0000000000017941 */ /* 0x000fea0003800000 */
.L_x_229:
        /* <DEDUP_REMOVED lines=12> */
.L_x_232:
[----:B------:R-:W-:Y:S05]  /*ab80*/  BSYNC B1 ;  /* 0x0000000000017941 */ /* 0x000fea0003800000 */
.L_x_231:
        /* <DEDUP_REMOVED lines=12> */
.L_x_234:
[----:B------:R-:W-:Y:S05]  /*ac50*/  BSYNC B1 ;  /* 0x0000000000017941 */ /* 0x000fea0003800000 */
.L_x_233:
        /* <DEDUP_REMOVED lines=12> */
.L_x_236:
[----:B------:R-:W-:Y:S05]  /*ad20*/  BSYNC B1 ;  /* 0x0000000000017941 */ /* 0x000fea0003800000 */
.L_x_235:
        /* <DEDUP_REMOVED lines=12> */
.L_x_238:
[----:B------:R-:W-:Y:S05]  /*adf0*/  BSYNC B1 ;  /* 0x0000000000017941 */ /* 0x000fea0003800000 */
.L_x_237:
[----:B-----5:R-:W-:Y:S01]  /*ae00*/  LOP3.LUT R2, R2, 0xff, RZ, 0xc0, !PT ;  /* 0x000000ff02027812 */ /* 0x020fe200078ec0ff */
[----:B------:R-:W-:Y:S01]  /*ae10*/  BSSY B1, `(.L_x_239) ;  /* 0x000000b000017945 */ /* 0x000fe20003800000 */
[----:B------:R-:W-:Y:S02]  /*ae20*/  ISETP.LT.OR P3, PT, R41, 0x49, !P0 ;  /* 0x000000492900780c */ /* 0x000fe40004761670 */
[----:B------:R-:W-:-:S05]  /*ae30*/  F2FP.F16.E5M2.UNPACK_B R2, R2 ;  /* 0x00000002ff02723e */ /* 0x000fca00020004ff */
[----:B------:R-:W-:-:S05]  /*ae40*/  HADD2.F32 R2, -RZ, R2.H0_H0 ;  /* 0x20000002ff027230 */ /* 0x000fca0000004100 */
[----:B0-----:R-:W-:-:S04]  /*ae50*/  FMUL R3, R2, UR21 ;  /* 0x0000001502037c20 */ /* 0x001fc80008400000 */
[----:B------:R-:W-:Y:S01]  /*ae60*/  FFMA R3, R0, UR20, R3 ;  /* 0x0000001400037c23 */ /* 0x000fe20008000003 */
[----:B------:R-:W-:-:S04]  /*ae70*/  PRMT R0, RZ, 0x7610, R0 ;  /* 0x00007610ff007816 */ /* 0x000fc80000000000 */
[----:B------:R-:W-:-:S05]  /*ae80*/  F2FP.SATFINITE.E5M2.F32.PACK_AB_MERGE_C R3, RZ, R3, RZ ;  /* 0x00000003ff03723e */ /* 0x000fca00048060ff */
[----:B------:R0:W-:Y:S01]  /*ae90*/  @!P2 STG.E.U8 desc[UR14][R30.64+0x41], R3 ;  /* 0x000041031e00a986 */ /* 0x0001e2000c10110e */
[----:B------:R-:W-:Y:S05]  /*aea0*/  @P3 BRA `(.L_x_240) ;  /* 0x0000000000043947 */ /* 0x000fea0003800000 */
[----:B------:R0:W5:Y:S02]  /*aeb0*/  LDG.E.U8 R0, desc[UR14][R24.64+0x48] ;  /* 0x0000480e18007981 */ /* 0x000164000c1e1100 */
.L_x_240:
[----:B------:R-:W-:Y:S05]  /*aec0*/  BSYNC B1 ;  /* 0x0000000000017941 */ /* 0x000fea0003800000 */
.L_x_239:
[----:B------:R-:W2:Y:S01]  /*aed0*/  LDL.LU R2, [R1] ;  /* 0x0000000001027983 */ /* 0x000ea20000300800 */
[----:B-----5:R-:W-:Y:S01]  /*aee0*/  LOP3.LUT R0, R0, 0xff, RZ, 0xc0, !PT ;  /* 0x000000ff00007812 */ /* 0x020fe200078ec0ff */
[----:B------:R-:W-:Y:S01]  /*aef0*/  BSSY B1, `(.L_x_241) ;  /* 0x000000b000017945 */ /* 0x000fe20003800000 */
[----:B------:R-:W-:Y:S02]  /*af00*/  ISETP.LT.OR P2, PT, R41, 0x4a, !P0 ;  /* 0x0000004a2900780c */ /* 0x000fe40004741670 */
[----:B------:R-:W-:-:S05]  /*af10*/  F2FP.F16.E5M2.UNPACK_B R0, R0 ;  /* 0x00000000ff00723e */ /* 0x000fca00020004ff */
[----:B------:R-:W-:-:S05]  /*af20*/  HADD2.F32 R0, -RZ, R0.H0_H0 ;  /* 0x20000000ff007230 */ /* 0x000fca0000004100 */
[----:B------:R-:W-:-:S04]  /*af30*/  FMUL R0, R0, UR21 ;  /* 0x0000001500007c20 */ /* 0x000fc80008400000 */
[----:B--2---:R-:W-:-:S05]  /*af40*/  FFMA R0, R2, UR20, R0 ;  /* 0x0000001402007c23 */ /* 0x004fca0008000000 */
[----:B0-----:R-:W-:Y:S02]  /*af50*/  F2FP.SATFINITE.E5M2.F32.PACK_AB_MERGE_C R3, RZ, R0, RZ ;  /* 0x00000000ff03723e */ /* 0x001fe400048060ff */
[----:B------:R-:W-:-:S03]  /*af60*/  PRMT R0, RZ, 0x7610, R0 ;  /* 0x00007610ff007816 */ /* 0x000fc60000000000 */
[----:B------:R0:W-:Y:S01]  /*af70*/  @!P3 STG.E.U8 desc[UR14][R28.64+0x48], R3 ;  /* 0x000048031c00b986 */ /* 0x0001e2000c10110e */
[----:B------:R-:W-:Y:S05]  /*af80*/  @P2 BRA `(.L_x_242) ;  /* 0x0000000000042947 */ /* 0x000fea0003800000 */
[----:B------:R2:W5:Y:S02]  /*af90*/  LDG.E.U8 R0, desc[UR14][R24.64+0x49] ;  /* 0x0000490e18007981 */ /* 0x000564000c1e1100 */
.L_x_242:
[----:B------:R-:W-:Y:S05]  /*afa0*/  BSYNC B1 ;  /* 0x0000000000017941 */ /* 0x000fea0003800000 */
.L_x_241:
[----:B------:R-:W3:Y:S01]  /*afb0*/  LDL.LU R2, [R1+0x4] ;  /* 0x0000040001027983 */ /* 0x000ee20000300800 */
[----:B-----5:R-:W-:Y:S01]  /*afc0*/  LOP3.LUT R0, R0, 0xff, RZ, 0xc0, !PT ;  /* 0x000000ff00007812 */ /* 0x020fe200078ec0ff */
[----:B------:R-:W-:Y:S01]  /*afd0*/  BSSY B1, `(.L_x_243) ;  /* 0x000000b000017945 */ /* 0x000fe20003800000 */
[----:B------:R-:W-:Y:S02]  /*afe0*/  ISETP.LT.OR P3, PT, R41, 0x49, !P1 ;  /* 0x000000492900780c */ /* 0x000fe40004f61670 */
[----:B------:R-:W-:-:S05]  /*aff0*/  F2FP.F16.E5M2.UNPACK_B R0, R0 ;  /* 0x00000000ff00723e */ /* 0x000fca00020004ff */
[----:B------:R-:W-:-:S05]  /*b000*/  HADD2.F32 R0, -RZ, R0.H0_H0 ;  /* 0x20000000ff007230 */ /* 0x000fca0000004100 */
[----:B------:R-:W-:-:S04]  /*b010*/  FMUL R0, R0, UR21 ;  /* 0x0000001500007c20 */ /* 0x000fc80008400000 */
[----:B---3--:R-:W-:-:S05]  /*b020*/  FFMA R0, R2, UR20, R0 ;  /* 0x0000001402007c23 */ /* 0x008fca0008000000 */
[----:B0-----:R-:W-:Y:S02]  /*b030*/  F2FP.SATFINITE.E5M2.F32.PACK_AB_MERGE_C R3, RZ, R0, RZ ;  /* 0x00000000ff03723e */ /* 0x001fe400048060ff */
[----:B------:R-:W-:-:S03]  /*b040*/  PRMT R0, RZ, 0x7610, R0 ;  /* 0x00007610ff007816 */ /* 0x000fc60000000000 */
[----:B------:R0:W-:Y:S01]  /*b050*/  @!P2 STG.E.U8 desc[UR14][R28.64+0x49], R3 ;  /* 0x000049031c00a986 */ /* 0x0001e2000c10110e */
[----:B------:R-:W-:Y:S05]  /*b060*/  @P3 BRA `(.L_x_244) ;  /* 0x0000000000043947 */ /* 0x000fea0003800000 */
[----:B------:R3:W5:Y:S02]  /*b070*/  LDG.E.U8 R0, desc[UR14][R26.64+0x48] ;  /* 0x0000480e1a007981 */ /* 0x000764000c1e1100 */
.L_x_244:
[----:B------:R-:W-:Y:S05]  /*b080*/  BSYNC B1 ;  /* 0x0000000000017941 */ /* 0x000fea0003800000 */
.L_x_243:
[----:B------:R-:W2:Y:S01]  /*b090*/  LDL.LU R2, [R1+0x8] ;  /* 0x0000080001027983 */ /* 0x000ea20000300800 */
        /* <DEDUP_REMOVED lines=12> */
.L_x_246:
[----:B------:R-:W-:Y:S05]  /*b160*/  BSYNC B1 ;  /* 0x0000000000017941 */ /* 0x000fea0003800000 */
.L_x_245:
        /* <DEDUP_REMOVED lines=13> */
.L_x_248:
[----:B------:R-:W-:Y:S05]  /*b240*/  BSYNC B1 ;  /* 0x0000000000017941 */ /* 0x000fea0003800000 */
.L_x_247:
        /* <DEDUP_REMOVED lines=13> */
.L_x_250:
[----:B------:R-:W-:Y:S05]  /*b320*/  BSYNC B1 ;  /* 0x0000000000017941 */ /* 0x000fea0003800000 */
.L_x_249:
        /* <DEDUP_REMOVED lines=13> */
.L_x_252:
[----:B------:R-:W-:Y:S05]  /*b400*/  BSYNC B1 ;  /* 0x0000000000017941 */ /* 0x000fea0003800000 */
.L_x_251:
        /* <DEDUP_REMOVED lines=13> */
.L_x_254:
[----:B------:R-:W-:Y:S05]  /*b4e0*/  BSYNC B1 ;  /* 0x0000000000017941 */ /* 0x000fea0003800000 */
.L_x_253:
        /* <DEDUP_REMOVED lines=13> */
.L_x_256:
[----:B------:R-:W-:Y:S05]  /*b5c0*/  BSYNC B1 ;  /* 0x0000000000017941 */ /* 0x000fea0003800000 */
.L_x_255:
        /* <DEDUP_REMOVED lines=13> */
.L_x_258:
[----:B------:R-:W-:Y:S05]  /*b6a0*/  BSYNC B1 ;  /* 0x0000000000017941 */ /* 0x000fea0003800000 */
.L_x_257:
        /* <DEDUP_REMOVED lines=13> */
.L_x_260:
[----:B------:R-:W-:Y:S05]  /*b780*/  BSYNC B1 ;  /* 0x0000000000017941 */ /* 0x000fea0003800000 */
.L_x_259:
        /* <DEDUP_REMOVED lines=13> */
.L_x_262:
[----:B------:R-:W-:Y:S05]  /*b860*/  BSYNC B1 ;  /* 0x0000000000017941 */ /* 0x000fea0003800000 */
.L_x_261:
        /* <DEDUP_REMOVED lines=13> */
.L_x_264:
[----:B------:R-:W-:Y:S05]  /*b940*/  BSYNC B1 ;  /* 0x0000000000017941 */ /* 0x000fea0003800000 */
.L_x_263:
        /* <DEDUP_REMOVED lines=13> */
.L_x_266:
[----:B------:R-:W-:Y:S05]  /*ba20*/  BSYNC B1 ;  /* 0x0000000000017941 */ /* 0x000fea0003800000 */
.L_x_265:
        /* <DEDUP_REMOVED lines=13> */
.L_x_268:
[----:B------:R-:W-:Y:S05]  /*bb00*/  BSYNC B1 ;  /* 0x0000000000017941 */ /* 0x000fea0003800000 */
.L_x_267:
        /* <DEDUP_REMOVED lines=13> */
.L_x_270:
[----:B------:R-:W-:Y:S05]  /*bbe0*/  BSYNC B1 ;  /* 0x0000000000017941 */ /* 0x000fea0003800000 */
.L_x_269:
        /* <DEDUP_REMOVED lines=13> */
.L_x_272:
[----:B------:R-:W-:Y:S05]  /*bcc0*/  BSYNC B1 ;  /* 0x0000000000017941 */ /* 0x000fea0003800000 */
.L_x_271:
        /* <DEDUP_REMOVED lines=13> */
.L_x_274:
[----:B------:R-:W-:Y:S05]  /*bda0*/  BSYNC B1 ;  /* 0x0000000000017941 */ /* 0x000fea0003800000 */
.L_x_273:
        /* <DEDUP_REMOVED lines=13> */
.L_x_276:
[----:B------:R-:W-:Y:S05]  /*be80*/  BSYNC B1 ;  /* 0x0000000000017941 */ /* 0x000fea0003800000 */
.L_x_275:
        /* <DEDUP_REMOVED lines=13> */
.L_x_278:
[----:B------:R-:W-:Y:S05]  /*bf60*/  BSYNC B1 ;  /* 0x0000000000017941 */ /* 0x000fea0003800000 */
.L_x_277:
        /* <DEDUP_REMOVED lines=13> */
.L_x_280:
[----:B------:R-:W-:Y:S05]  /*c040*/  BSYNC B1 ;  /* 0x0000000000017941 */ /* 0x000fea0003800000 */
.L_x_279:
        /* <DEDUP_REMOVED lines=13> */
.L_x_282:
[----:B------:R-:W-:Y:S05]  /*c120*/  BSYNC B1 ;  /* 0x0000000000017941 */ /* 0x000fea0003800000 */
.L_x_281:
        /* <DEDUP_REMOVED lines=13> */
.L_x_284:
[----:B------:R-:W-:Y:S05]  /*c200*/  BSYNC B1 ;  /* 0x0000000000017941 */ /* 0x000fea0003800000 */
.L_x_283:
        /* <DEDUP_REMOVED lines=13> */
.L_x_286:
[----:B------:R-:W-:Y:S05]  /*c2e0*/  BSYNC B1 ;  /* 0x0000000000017941 */ /* 0x000fea0003800000 */
.L_x_285:
        /* <DEDUP_REMOVED lines=13> */
.L_x_288:
[----:B------:R-:W-:Y:S05]  /*c3c0*/  BSYNC B1 ;  /* 0x0000000000017941 */ /* 0x000fea0003800000 */
.L_x_287:
        /* <DEDUP_REMOVED lines=13> */
.L_x_290:
[----:B------:R-:W-:Y:S05]  /*c4a0*/  BSYNC B1 ;  /* 0x0000000000017941 */ /* 0x000fea0003800000 */
.L_x_289:
        /* <DEDUP_REMOVED lines=13> */
.L_x_292:
[----:B------:R-:W-:Y:S05]  /*c580*/  BSYNC B1 ;  /* 0x0000000000017941 */ /* 0x000fea0003800000 */
.L_x_291:
        /* <DEDUP_REMOVED lines=13> */
.L_x_294:
[----:B------:R-:W-:Y:S05]  /*c660*/  BSYNC B1 ;  /* 0x0000000000017941 */ /* 0x000fea0003800000 */
.L_x_293:
[----:B------:R-:W-:Y:S05]  /*c670*/  @P1 BRA `(.L_x_295) ;  /* 0x0000002000a41947 */ /* 0x000fea0003800000 */
[----:B------:R-:W2:Y:S01]  /*c680*/  LDL.LU R2, [R1+0x6c] ;  /* 0x00006c0001027983 */ /* 0x000ea20000300800 */
[----:B-----5:R-:W-:-:S04]  /*c690*/  LOP3.LUT R0, R0, 0xff, RZ, 0xc0, !PT ;  /* 0x000000ff00007812 */ /* 0x020fc800078ec0ff */
[----:B------:R-:W-:-:S05]  /*c6a0*/  F2FP.F16.E5M2.UNPACK_B R0, R0 ;  /* 0x00000000ff00723e */ /* 0x000fca00020004ff */
[----:B------:R-:W-:-:S05]  /*c6b0*/  HADD2.F32 R0, -RZ, R0.H0_H0 ;  /* 0x20000000ff007230 */ /* 0x000fca0000004100 */
[----:B------:R-:W-:-:S04]  /*c6c0*/  FMUL R0, R0, UR21 ;  /* 0x0000001500007c20 */ /* 0x000fc80008400000 */
[----:B--2---:R-:W-:-:S05]  /*c6d0*/  FFMA R0, R2, UR20, R0 ;  /* 0x0000001402007c23 */ /* 0x004fca0008000000 */
[----:B0-----:R-:W-:-:S05]  /*c6e0*/  F2FP.SATFINITE.E5M2.F32.PACK_AB_MERGE_C R3, RZ, R0, RZ ;  /* 0x00000000ff03723e */ /* 0x001fca00048060ff */
[----:B------:R0:W-:Y:S01]  /*c6f0*/  STG.E.U8 desc[UR14][R30.64+0x79], R3 ;  /* 0x000079031e007986 */ /* 0x0001e2000c10110e */
[----:B------:R-:W-:Y:S05]  /*c700*/  BRA `(.L_x_295) ;  /* 0x0000002000807947 */ /* 0x000fea0003800000 */
.L_x_38:
[C---:B------:R-:W-:Y:S01]  /*c710*/  ISETP.GE.AND P3, PT, R42.reuse, 0x1, PT ;  /* 0x000000012a00780c */ /* 0x040fe20003f66270 */
[----:B------:R-:W-:Y:S01]  /*c720*/  FMUL R227, R227, UR20 ;  /* 0x00000014e3e37c20 */ /* 0x000fe20008400000 */
[----:B------:R-:W-:Y:S01]  /*c730*/  ISETP.GE.AND P2, PT, R42, 0x9, PT ;  /* 0x000000092a00780c */ /* 0x000fe20003f46270 */
[----:B------:R-:W-:Y:S01]  /*c740*/  FMUL R228, R228, UR20 ;  /* 0x00000014e4e47c20 */ /* 0x000fe20008400000 */
[----:B------:R-:W-:Y:S01]  /*c750*/  ISETP.LT.OR P0, PT, R41, 0x1, !P3 ;  /* 0x000000012900780c */ /* 0x000fe20005f01670 */
[----:B------:R-:W-:Y:S01]  /*c760*/  FMUL R225, R225, UR20 ;  /* 0x00000014e1e17c20 */ /* 0x000fe20008400000 */
[C---:B------:R-:W-:Y:S01]  /*c770*/  ISETP.LT.OR P1, PT, R41.reuse, 0x2, !P3 ;  /* 0x000000022900780c */ /* 0x040fe20005f21670 */
[----:B------:R-:W-:Y:S01]  /*c780*/  FMUL R226, R226, UR20 ;  /* 0x00000014e2e27c20 */ /* 0x000fe20008400000 */
[----:B------:R-:W-:Y:S02]  /*c790*/  ISETP.LT.OR P6, PT, R41, 0x2, !P2 ;  /* 0x000000022900780c */ /* 0x000fe400057c1670 */
[----:B------:R-:W-:-:S02]  /*c7a0*/  F2FP.SATFINITE.E5M2.F32.PACK_AB_MERGE_C R33, RZ, R228, RZ ;  /* 0x000000e4ff21723e */ /* 0x000fc400048060ff */
[----:B------:R-:W-:Y:S02]  /*c7b0*/  F2FP.SATFINITE.E5M2.F32.PACK_AB_MERGE_C R227, RZ, R227, RZ ;  /* 0x000000e3ffe3723e */ /* 0x000fe400048060ff */
[C---:B------:R-:W-:Y:S02]  /*c7c0*/  ISETP.LT.OR P5, PT, R41.reuse, 0x1, !P2 ;  /* 0x000000012900780c */ /* 0x040fe400057a1670 */
[----:B------:R-:W-:Y:S01]  /*c7d0*/  F2FP.SATFINITE.E5M2.F32.PACK_AB_MERGE_C R225, RZ, R225, RZ ;  /* 0x000000e1ffe1723e */ /* 0x000fe200048060ff */
[----:B------:R0:W-:Y:S01]  /*c7e0*/  @!P0 STG.E.U8 desc[UR14][R24.64], R33 ;  /* 0x0000002118008986 */ /* 0x0001e2000c10110e */
[C---:B------:R-:W-:Y:S01]  /*c7f0*/  ISETP.LT.OR P0, PT, R41.reuse, 0x9, !P3 ;  /* 0x000000092900780c */ /* 0x040fe20005f01670 */
[----:B------:R-:W-:Y:S01]  /*c800*/  FMUL R224, R224, UR20 ;  /* 0x00000014e0e07c20 */ /* 0x000fe20008400000 */
[----:B------:R-:W-:Y:S01]  /*c810*/  F2FP.SATFINITE.E5M2.F32.PACK_AB_MERGE_C R35, RZ, R226, RZ ;  /* 0x000000e2ff23723e */ /* 0x000fe200048060ff */
[----:B------:R-:W-:Y:S01]  /*c820*/  @!P1 STG.E.U8 desc[UR14][R24.64+0x1], R227 ;  /* 0x000001e318009986 */ /* 0x000fe2000c10110e */
[----:B------:R-:W-:-:S03]  /*c830*/  ISETP.LT.OR P1, PT, R41, 0xa, !P3 ;  /* 0x0000000a2900780c */ /* 0x000fc60005f21670 */
[----:B------:R-:W-:Y:S01]  /*c840*/  @!P6 STG.E.U8 desc[UR14][R26.64+0x1], R225 ;  /* 0x000001e11a00e986 */ /* 0x000fe2000c10110e */
[----:B------:R-:W-:Y:S01]  /*c850*/  ISETP.LT.OR P6, PT, R41, 0xa, !P2 ;  /* 0x0000000a2900780c */ /* 0x000fe200057c1670 */
[----:B------:R-:W-:Y:S01]  /*c860*/  FMUL R223, R223, UR20 ;  /* 0x00000014dfdf7c20 */ /* 0x000fe20008400000 */
[----:B------:R-:W-:Y:S01]  /*c870*/  FMUL R221, R221, UR20 ;  /* 0x00000014dddd7c20 */ /* 0x000fe20008400000 */
[----:B------:R1:W-:Y:S01]  /*c880*/  @!P5 STG.E.U8 desc[UR14][R26.64], R35 ;  /* 0x000000231a00d986 */ /* 0x0003e2000c10110e */
[----:B0-----:R-:W-:Y:S02]  /*c890*/  F2FP.SATFINITE.E5M2.F32.PACK_AB_MERGE_C R33, RZ, R224, RZ ;  /* 0x000000e0ff21723e */ /* 0x001fe400048060ff */
[----:B------:R-:W-:Y:S01]  /*c8a0*/  F2FP.SATFINITE.E5M2.F32.PACK_AB_MERGE_C R223, RZ, R223, RZ ;  /* 0x000000dfffdf723e */ /* 0x000fe200048060ff */
[----:B------:R-:W-:Y:S01]  /*c8b0*/  FMUL R222, R222, UR20 ;  /* 0x00000014dede7c20 */ /* 0x000fe20008400000 */
[C---:B------:R-:W-:Y:S01]  /*c8c0*/  ISETP.LT.OR P5, PT, R41.reuse, 0x9, !P2 ;  /* 0x000000092900780c */ /* 0x040fe200057a1670 */
[----:B------:R-:W-:Y:S01]  /*c8d0*/  FMUL R220, R220, UR20 ;  /* 0x00000014dcdc7c20 */ /* 0x000fe20008400000 */
[----:B------:R-:W-:Y:S01]  /*c8e0*/  F2FP.SATFINITE.E5M2.F32.PACK_AB_MERGE_C R221, RZ, R221, RZ ;  /* 0x000000ddffdd723e */ /* 0x000fe200048060ff */
[----:B------:R0:W-:Y:S01]  /*c8f0*/  @!P0 STG.E.U8 desc[UR14][R24.64+0x8], R33 ;  /* 0x0000082118008986 */ /* 0x0001e2000c10110e */
[----:B------:R-:W-:-:S03]  /*c900*/  ISETP.LT.OR P0, PT, R41, 0x11, !P3 ;  /* 0x000000112900780c */ /* 0x000fc60005f01670 */
[----:B------:R-:W-:Y:S01]  /*c910*/  @!P1 STG.E.U8 desc[UR14][R24.64+0x9], R223 ;  /* 0x000009df18009986 */ /* 0x000fe2000c10110e */
[----:B------:R-:W-:-:S03]  /*c920*/  ISETP.LT.OR P1, PT, R41, 0x12, !P3 ;  /* 0x000000122900780c */ /* 0x000fc60005f21670 */
[----:B------:R-:W-:Y:S01]  /*c930*/  @!P6 STG.E.U8 desc[UR14][R26.64+0x9], R221 ;  /* 0x000009dd1a00e986 */ /* 0x000fe2000c10110e */
[----:B------:R-:W-:Y:S01]  /*c940*/  ISETP.LT.OR P6, PT, R41, 0x12, !P2 ;  /* 0x000000122900780c */ /* 0x000fe200057c1670 */
[----:B------:R-:W-:Y:S01]  /*c950*/  FMUL R219, R219, UR20 ;  /* 0x00000014dbdb7c20 */ /* 0x000fe20008400000 */
[----:B-1----:R-:W-:Y:S01]  /*c960*/  F2FP.SATFINITE.E5M2.F32.PACK_AB_MERGE_C R35, RZ, R222, RZ ;  /* 0x000000deff23723e */ /* 0x002fe200048060ff */
[----:B------:R-:W-:Y:S01]  /*c970*/  FMUL R217, R217, UR20 ;  /* 0x00000014d9d97c20 */ /* 0x000fe20008400000 */
[----:B0-----:R-:W-:Y:S01]  /*c980*/  F2FP.SATFINITE.E5M2.F32.PACK_AB_MERGE_C R33, RZ, R220, RZ ;  /* 0x000000dcff21723e */ /* 0x001fe200048060ff */
[----:B------:R-:W2:Y:S01]  /*c990*/  LDL.LU R226, [R1+0x8] ;  /* 0x0000080001e27983 */ /* 0x000ea20000300800 */
[----:B------:R-:W-:Y:S02]  /*c9a0*/  F2FP.SATFINITE.E5M2.F32.PACK_AB_MERGE_C R219, RZ, R219, RZ ;  /* 0x000000dbffdb723e */ /* 0x000fe400048060ff */
[----:B------:R-:W-:Y:S01]  /*c9b0*/  F2FP.SATFINITE.E5M2.F32.PACK_AB_MERGE_C R217, RZ, R217, RZ ;  /* 0x000000d9ffd9723e */ /* 0x000fe200048060ff */
[----:B------:R0:W-:Y:S01]  /*c9c0*/  @!P5 STG.E.U8 desc[UR14][R26.64+0x8], R35 ;  /* 0x000008231a00d986 */ /* 0x0001e2000c10110e */
[----:B------:R-:W-:Y:S01]  /*c9d0*/  ISETP.LT.OR P5, PT, R41, 0x11, !P2 ;  /* 0x000000112900780c */ /* 0x000fe200057a1670 */
[----:B------:R-:W-:-:S02]  /*c9e0*/  FMUL R218, R218, UR20 ;  /* 0x00000014dada7c20 */ /* 0x000fc40008400000 */
[----:B------:R-:W3:Y:S04]  /*c9f0*/  LDL.LU R227, [R1+0x4] ;  /* 0x0000040001e37983 */ /* 0x000ee80000300800 */
[----:B------:R-:W4:Y:S04]  /*ca00*/  LDL.LU R225, [R1] ;  /* 0x0000000001e17983 */ /* 0x000f280000300800 */
[----:B------:R1:W-:Y:S01]  /*ca10*/  @!P0 STG.E.U8 desc[UR14][R24.64+0x10], R33 ;  /* 0x0000102118008986 */ /* 0x0003e2000c10110e */
[----:B------:R-:W-:-:S03]  /*ca20*/  ISETP.LT.OR P0, PT, R41, 0x19, !P3 ;  /* 0x000000192900780c */ /* 0x000fc60005f01670 */
[----:B------:R-:W-:Y:S01]  /*ca30*/  @!P1 STG.E.U8 desc[UR14][R24.64+0x11], R219 ;  /* 0x000011db18009986 */ /* 0x000fe2000c10110e */
[----:B------:R-:W-:-:S03]  /*ca40*/  ISETP.LT.OR P1, PT, R41, 0x1a, !P3 ;  /* 0x0000001a2900780c */ /* 0x000fc60005f21670 */
[----:B------:R-:W-:Y:S01]  /*ca50*/  @!P6 STG.E.U8 desc[UR14][R26.64+0x11], R217 ;  /* 0x000011d91a00e986 */ /* 0x000fe2000c10110e */
[----:B------:R-:W-:Y:S01]  /*ca60*/  ISETP.LT.OR P6, PT, R41, 0x1a, !P2 ;  /* 0x0000001a2900780c */ /* 0x000fe200057c1670 */
[----:B------:R-:W-:Y:S01]  /*ca70*/  FMUL R216, R216, UR20 ;  /* 0x00000014d8d87c20 */ /* 0x000fe20008400000 */
[----:B0-----:R-:W-:Y:S01]  /*ca80*/  F2FP.SATFINITE.E5M2.F32.PACK_AB_MERGE_C R35, RZ, R218, RZ ;  /* 0x000000daff23723e */ /* 0x001fe200048060ff */
[----:B------:R-:W-:Y:S01]  /*ca90*/  FMUL R215, R215, UR20 ;  /* 0x00000014d7d77c20 */ /* 0x000fe20008400000 */
[----:B------:R-:W-:Y:S01]  /*caa0*/  FMUL R213, R213, UR20 ;  /* 0x00000014d5d57c20 */ /* 0x000fe20008400000 */
[----:B------:R-:W-:Y:S01]  /*cab0*/  FMUL R214, R214, UR20 ;  /* 0x00000014d6d67c20 */ /* 0x000fe20008400000 */
[----:B-1----:R-:W-:Y:S01]  /*cac0*/  F2FP.SATFINITE.E5M2.F32.PACK_AB_MERGE_C R33, RZ, R216, RZ ;  /* 0x000000d8ff21723e */ /* 0x002fe200048060ff */
[----:B------:R0:W-:Y:S01]  /*cad0*/  @!P5 STG.E.U8 desc[UR14][R26.64+0x10], R35 ;  /* 0x000010231a00d986 */ /* 0x0001e2000c10110e */
[----:B------:R-:W-:Y:S02]  /*cae0*/  F2FP.SATFINITE.E5M2.F32.PACK_AB_MERGE_C R215, RZ, R215, RZ ;  /* 0x000000d7ffd7723e */ /* 0x000fe400048060ff */
        /* <DEDUP_REMOVED lines=12> */
[----:B-1----:R-:W-:Y:S01]  /*cbb0*/  F2FP.SATFINITE.E5M2.F32.PACK_AB_MERGE_C R33, RZ, R212, RZ ;  /* 0x000000d4ff21723e */ /* 0x002fe200048060ff */
[----:B------:R-:W-:Y:S01]  /*cbc0*/  FMUL R210, R210, UR20 ;  /* 0x00000014d2d27c20 */ /* 0x000fe20008400000 */
[----:B------:R-:W-:Y:S01]  /*cbd0*/  F2FP.SATFINITE.E5M2.F32.PACK_AB_MERGE_C R211, RZ, R211, RZ ;  /* 0x000000d3ffd3723e */ /* 0x000fe200048060ff */
[----:B------:R0:W-:Y:S01]  /*cbe0*/  @!P5 STG.E.U8 desc[UR14][R26.64+0x18], R35 ;  /* 0x000018231a00d986 */ /* 0x0001e2000c10110e */
[C---:B------:R-:W-:Y:S02]  /*cbf0*/  ISETP.LT.OR P5, PT, R41.reuse, 0x21, !P2 ;  /* 0x000000212900780c */ /* 0x040fe400057a1670 */
        /* <DEDUP_REMOVED lines=111> */
[----:B------:R-:W-:Y:S01]  /*d2f0*/  ISETP.LT.OR P5, PT, R41, 0x59, !P2 ;  /* 0x000000592900780c */ /* 0x000fe200057a1670 */
[----:B------:R-:W-:Y:S01]  /*d300*/  FMUL R179, R179, UR20 ;  /* 0x00000014b3b37c20 */ /* 0x000fe20008400000 */
[----:B------:R-:W-:Y:S01]  /*d310*/  F2FP.SATFINITE.E5M2.F32.PACK_AB_MERGE_C R181, RZ, R181, RZ ;  /* 0x000000b5ffb5723e */ /* 0x000fe200048060ff */
[----:B------:R1:W-:Y:S04]  /*d320*/  @!P0 STG.E.U8 desc[UR14][R24.64+0x58], R33 ;  /* 0x0000582118008986 */ /* 0x0003e8000c10110e */
[----:B------:R-:W-:Y:S04]  /*d330*/  @!P1 STG.E.U8 desc[UR14][R24.64+0x59], R183 ;  /* 0x000059b718009986 */ /* 0x000fe8000c10110e */
[----:B------:R-:W-:Y:S01]  /*d340*/  @!P6 STG.E.U8 desc[UR14][R26.64+0x59], R181 ;  /* 0x000059b51a00e986 */ /* 0x000fe2000c10110e */
[----:B------:R-:W-:-:S02]  /*d350*/  ISETP.LT.OR P6, PT, R41, 0x62, !P3 ;  /* 0x000000622900780c */ /* 0x000fc40005fc1670 */
[----:B0-----:R-:W-:Y:S01]  /*d360*/  F2FP.SATFINITE.E5M2.F32.PACK_AB_MERGE_C R35, RZ, R182, RZ ;  /* 0x000000b6ff23723e */ /* 0x001fe200048060ff */
[----:B------:R-:W-:Y:S01]  /*d370*/  FMUL R180, R180, UR20 ;  /* 0x00000014b4b47c20 */ /* 0x000fe20008400000 */
[----:B------:R-:W-:Y:S01]  /*d380*/  F2FP.SATFINITE.E5M2.F32.PACK_AB_MERGE_C R179, RZ, R179, RZ ;  /* 0x000000b3ffb3723e */ /* 0x000fe200048060ff */
[----:B------:R-:W-:Y:S01]  /*d390*/  FMUL R178, R178, UR20 ;  /* 0x00000014b2b27c20 */ /* 0x000fe20008400000 */
[----:B------:R-:W-:Y:S01]  /*d3a0*/  FMUL R177, R177, UR20 ;  /* 0x00000014b1b17c20 */ /* 0x000fe20008400000 */
[----:B------:R0:W-:Y:S01]  /*d3b0*/  @!P5 STG.E.U8 desc[UR14][R26.64+0x58], R35 ;  /* 0x000058231a00d986 */ /* 0x0001e2000c10110e */
[C---:B------:R-:W-:Y:S02]  /*d3c0*/  ISETP.LT.OR P5, PT, R41.reuse, 0x61, !P3 ;  /* 0x000000612900780c */ /* 0x040fe40005fa1670 */
[C---:B------:R-:W-:Y:S01]  /*d3d0*/  ISETP.LT.OR P0, PT, R41.reuse, 0x61, !P2 ;  /* 0x000000612900780c */ /* 0x040fe20005701670 */
[----:B------:R-:W-:Y:S01]  /*d3e0*/  FMUL R176, R176, UR20 ;  /* 0x00000014b0b07c20 */ /* 0x000fe20008400000 */
[C---:B------:R-:W-:Y:S01]  /*d3f0*/  ISETP.LT.OR P1, PT, R41.reuse, 0x62, !P2 ;  /* 0x000000622900780c */ /* 0x040fe20005721670 */
[----:B------:R-:W-:Y:S01]  /*d400*/  @!P6 STG.E.U8 desc[UR14][R24.64+0x61], R179 ;  /* 0x000061b31800e986 */ /* 0x000fe2000c10110e */
[----:B------:R-:W-:-:S02]  /*d410*/  ISETP.LT.OR P6, PT, R41, 0x69, !P3 ;  /* 0x000000692900780c */ /* 0x000fc40005fc1670 */
[----:B-1----:R-:W-:Y:S01]  /*d420*/  F2FP.SATFINITE.E5M2.F32.PACK_AB_MERGE_C R33, RZ, R180, RZ ;  /* 0x000000b4ff21723e */ /* 0x002fe200048060ff */
[----:B------:R-:W-:Y:S01]  /*d430*/  FMUL R175, R175, UR20 ;  /* 0x00000014afaf7c20 */ /* 0x000fe20008400000 */
[----:B------:R-:W-:Y:S01]  /*d440*/  F2FP.SATFINITE.E5M2.F32.PACK_AB_MERGE_C R177, RZ, R177, RZ ;  /* 0x000000b1ffb1723e */ /* 0x000fe200048060ff */
[----:B------:R-:W-:Y:S01]  /*d450*/  FMUL R174, R174, UR20 ;  /* 0x00000014aeae7c20 */ /* 0x000fe20008400000 */
[----:B0-----:R-:W-:Y:S01]  /*d460*/  F2FP.SATFINITE.E5M2.F32.PACK_AB_MERGE_C R35, RZ, R178, RZ ;  /* 0x000000b2ff23723e */ /* 0x001fe200048060ff */
[----:B------:R0:W-:Y:S01]  /*d470*/  @!P5 STG.E.U8 desc[UR14][R24.64+0x60], R33 ;  /* 0x000060211800d986 */ /* 0x0001e2000c10110e */
[----:B------:R-:W-:-:S03]  /*d480*/  F2FP.SATFINITE.E5M2.F32.PACK_AB_MERGE_C R37, RZ, R176, RZ ;  /* 0x000000b0ff25723e */ /* 0x000fc600048060ff */
[----:B------:R1:W-:Y:S01]  /*d490*/  @!P0 STG.E.U8 desc[UR14][R26.64+0x60], R35 ;  /* 0x000060231a008986 */ /* 0x0003e2000c10110e */
[----:B------:R-:W-:-:S03]  /*d4a0*/  ISETP.LT.OR P0, PT, R41, 0x6a, !P3 ;  /* 0x0000006a2900780c */ /* 0x000fc60005f01670 */
[----:B------:R-:W-:Y:S01]  /*d4b0*/  @!P1 STG.E.U8 desc[UR14][R26.64+0x61], R177 ;  /* 0x000061b11a009986 */ /* 0x000fe2000c10110e */
[C---:B------:R-:W-:Y:S02]  /*d4c0*/  ISETP.LT.OR P1, PT, R41.reuse, 0x69, !P2 ;  /* 0x000000692900780c */ /* 0x040fe40005721670 */
[C---:B------:R-:W-:Y:S01]  /*d4d0*/  ISETP.LT.OR P5, PT, R41.reuse, 0x6a, !P2 ;  /* 0x0000006a2900780c */ /* 0x040fe200057a1670 */
[----:B------:R-:W-:Y:S01]  /*d4e0*/  @!P6 STG.E.U8 desc[UR14][R24.64+0x68], R37 ;  /* 0x000068251800e986 */ /* 0x000fe2000c10110e */
[----:B------:R-:W-:Y:S01]  /*d4f0*/  ISETP.LT.OR P6, PT, R41, 0x71, !P3 ;  /* 0x000000712900780c */ /* 0x000fe20005fc1670 */
[----:B------:R-:W-:Y:S01]  /*d500*/  FMUL R173, R173, UR20 ;  /* 0x00000014adad7c20 */ /* 0x000fe20008400000 */
[----:B------:R-:W-:Y:S01]  /*d510*/  F2FP.SATFINITE.E5M2.F32.PACK_AB_MERGE_C R175, RZ, R175, RZ ;  /* 0x000000afffaf723e */ /* 0x000fe200048060ff */
[----:B------:R-:W-:Y:S01]  /*d520*/  FMUL R172, R172, UR20 ;  /* 0x00000014acac7c20 */ /* 0x000fe20008400000 */
[----:B0-----:R-:W-:Y:S01]  /*d530*/  F2FP.SATFINITE.E5M2.F32.PACK_AB_MERGE_C R33, RZ, R174, RZ ;  /* 0x000000aeff21723e */ /* 0x001fe200048060ff */
[----:B------:R-:W-:Y:S01]  /*d540*/  FMUL R171, R171, UR20 ;  /* 0x00000014abab7c20 */ /* 0x000fe20008400000 */
[----:B------:R-:W-:Y:S01]  /*d550*/  F2FP.SATFINITE.E5M2.F32.PACK_AB_MERGE_C R173, RZ, R173, RZ ;  /* 0x000000adffad723e */ /* 0x000fe200048060ff */
[----:B------:R-:W-:Y:S01]  /*d560*/  @!P0 STG.E.U8 desc[UR14][R24.64+0x69], R175 ;  /* 0x000069af18008986 */ /* 0x000fe2000c10110e */
[----:B-1----:R-:W-:-:S02]  /*d570*/  F2FP.SATFINITE.E5M2.F32.PACK_AB_MERGE_C R35, RZ, R172, RZ ;  /* 0x000000acff23723e */ /* 0x002fc400048060ff */
[C---:B------:R-:W-:Y:S01]  /*d580*/  ISETP.LT.OR P0, PT, R41.reuse, 0x72, !P3 ;  /* 0x000000722900780c */ /* 0x040fe20005f01670 */
[----:B------:R0:W-:Y:S01]  /*d590*/  @!P1 STG.E.U8 desc[UR14][R26.64+0x68], R33 ;  /* 0x000068211a009986 */ /* 0x0001e2000c10110e */
[C---:B------:R-:W-:Y:S01]  /*d5a0*/  ISETP.LT.OR P1, PT, R41.reuse, 0x71, !P2 ;  /* 0x000000712900780c */ /* 0x040fe20005721670 */
[----:B------:R-:W-:Y:S02]  /*d5b0*/  FMUL R170, R170, UR20 ;  /* 0x00000014aaaa7c20 */ /* 0x000fe40008400000 */
[----:B------:R-:W-:Y:S01]  /*d5c0*/  @!P5 STG.E.U8 desc[UR14][R26.64+0x69], R173 ;  /* 0x000069ad1a00d986 */ /* 0x000fe2000c10110e */
[----:B------:R-:W-:Y:S01]  /*d5d0*/  ISETP.LT.OR P5, PT, R41, 0x72, !P2 ;  /* 0x000000722900780c */ /* 0x000fe200057a1670 */
[----:B------:R-:W-:Y:S02]  /*d5e0*/  FMUL R169, R169, UR20 ;  /* 0x00000014a9a97c20 */ /* 0x000fe40008400000 */
[----:B------:R1:W-:Y:S01]  /*d5f0*/  @!P6 STG.E.U8 desc[UR14][R24.64+0x70], R35 ;  /* 0x000070231800e986 */ /* 0x0003e2000c10110e */
[----:B------:R-:W-:-:S02]  /*d600*/  ISETP.LT.OR P6, PT, R41, 0x79, !P3 ;  /* 0x000000792900780c */ /* 0x000fc40005fc1670 */
        /* <DEDUP_REMOVED lines=8> */
[----:B------:R-:W-:Y:S02]  /*d690*/  F2FP.SATFINITE.E5M2.F32.PACK_AB_MERGE_C R167, RZ, R167, RZ ;  /* 0x000000a7ffa7723e */ /* 0x000fe400048060ff */
[----:B-1----:R-:W-:Y:S01]  /*d6a0*/  F2FP.SATFINITE.E5M2.F32.PACK_AB_MERGE_C R35, RZ, R168, RZ ;  /* 0x000000a8ff23723e */ /* 0x002fe200048060ff */
[----:B------:R-:W-:Y:S01]  /*d6b0*/  @!P1 STG.E.U8 desc[UR14][R26.64+0x70], R33 ;  /* 0x000070211a009986 */ /* 0x000fe2000c10110e */
[----:B------:R-:W-:-:S03]  /*d6c0*/  ISETP.GE.AND P1, PT, R42, 0x81, PT ;  /* 0x000000812a00780c */ /* 0x000fc60003f26270 */
[----:B------:R-:W-:Y:S01]  /*d6d0*/  @!P5 STG.E.U8 desc[UR14][R26.64+0x71], R169 ;  /* 0x000071a91a00d986 */ /* 0x000fe2000c10110e */
[C---:B------:R-:W-:Y:S02]  /*d6e0*/  ISETP.LT.OR P5, PT, R41.reuse, 0x79, !P2 ;  /* 0x000000792900780c */ /* 0x040fe400057a1670 */
[C---:B------:R-:W-:Y:S01]  /*d6f0*/  ISETP.LT.OR P2, PT, R41.reuse, 0x7a, !P2 ;  /* 0x0000007a2900780c */ /* 0x040fe20005741670 */
[----:B------:R-:W-:Y:S01]  /*d700*/  @!P6 STG.E.U8 desc[UR14][R24.64+0x78], R35 ;  /* 0x000078231800e986 */ /* 0x000fe2000c10110e */
[----:B------:R-:W-:Y:S01]  /*d710*/  ISETP.LT.OR P6, PT, R41, 0x1, !P1 ;  /* 0x000000012900780c */ /* 0x000fe20004fc1670 */
[----:B------:R-:W-:Y:S02]  /*d720*/  FMUL R165, R165, UR20 ;  /* 0x00000014a5a57c20 */ /* 0x000fe40008400000 */
[----:B------:R0:W-:Y:S01]  /*d730*/  @!P3 STG.E.U8 desc[UR14][R24.64+0x79], R167 ;  /* 0x000079a71800b986 */ /* 0x0001e2000c10110e */
[----:B------:R-:W-:Y:S01]  /*d740*/  ISETP.LT.OR P3, PT, R41, 0x2, !P1 ;  /* 0x000000022900780c */ /* 0x000fe20004f61670 */
[----:B------:R-:W-:Y:S01]  /*d750*/  FMUL R164, R164, UR20 ;  /* 0x00000014a4a47c20 */ /* 0x000fe20008400000 */
[----:B------:R-:W-:Y:S01]  /*d760*/  FMUL R163, R163, UR20 ;  /* 0x00000014a3a37c20 */ /* 0x000fe20008400000 */
[----:B------:R-:W-:Y:S01]  /*d770*/  F2FP.SATFINITE.E5M2.F32.PACK_AB_MERGE_C R37, RZ, R166, RZ ;  /* 0x000000a6ff25723e */ /* 0x000fe200048060ff */
[----:B------:R-:W-:Y:S01]  /*d780*/  FMUL R162, R162, UR20 ;  /* 0x00000014a2a27c20 */ /* 0x000fe20008400000 */
[----:B------:R-:W-:Y:S01]  /*d790*/  F2FP.SATFINITE.E5M2.F32.PACK_AB_MERGE_C R165, RZ, R165, RZ ;  /* 0x000000a5ffa5723e */ /* 0x000fe200048060ff */
[----:B------:R-:W-:Y:S01]  /*d7a0*/  FMUL R161, R161, UR20 ;  /* 0x00000014a1a17c20 */ /* 0x000fe20008400000 */
[----:B------:R-:W-:Y:S01]  /*d7b0*/  F2FP.SATFINITE.E5M2.F32.PACK_AB_MERGE_C R163, RZ, R163, RZ ;  /* 0x000000a3ffa3723e */ /* 0x000fe200048060ff */
[----:B------:R-:W-:Y:S01]  /*d7c0*/  FMUL R160, R160, UR20 ;  /* 0x00000014a0a07c20 */ /* 0x000fe20008400000 */
[----:B------:R-:W-:Y:S01]  /*d7d0*/  ISETP.GE.AND P0, PT, R42, 0x89, PT ;  /* 0x000000892a00780c */ /* 0x000fe20003f06270 */
[----:B------:R-:W-:Y:S01]  /*d7e0*/  FMUL R159, R159, UR20 ;  /* 0x000000149f9f7c20 */ /* 0x000fe20008400000 */
[----:B0-----:R-:W-:Y:S01]  /*d7f0*/  F2FP.SATFINITE.E5M2.F32.PACK_AB_MERGE_C R25, RZ, R164, RZ ;  /* 0x000000a4ff19723e */ /* 0x001fe200048060ff */
[----:B------:R-:W-:Y:S01]  /*d800*/  @!P5 STG.E.U8 desc[UR14][R26.64+0x78], R37 ;  /* 0x000078251a00d986 */ /* 0x000fe2000c10110e */
[----:B------:R-:W-:-:S03]  /*d810*/  ISETP.LT.OR P5, PT, R41, 0x1, !P0 ;  /* 0x000000012900780c */ /* 0x000fc600047a1670 */
[----:B------:R-:W-:Y:S04]  /*d820*/  @!P2 STG.E.U8 desc[UR14][R26.64+0x79], R165 ;  /* 0x000079a51a00a986 */ /* 0x000fe8000c10110e */
[----:B------:R0:W-:Y:S01]  /*d830*/  @!P6 STG.E.U8 desc[UR14][R28.64], R25 ;  /* 0x000000191c00e986 */ /* 0x0001e2000c10110e */
[----:B------:R-:W-:-:S03]  /*d840*/  ISETP.LT.OR P6, PT, R41, 0x2, !P0 ;  /* 0x000000022900780c */ /* 0x000fc600047c1670 */
[----:B------:R-:W-:Y:S01]  /*d850*/  @!P3 STG.E.U8 desc[UR14][R28.64+0x1], R163 ;  /* 0x000001a31c00b986 */ /* 0x000fe2000c10110e */
[C---:B------:R-:W-:Y:S02]  /*d860*/  ISETP.LT.OR P3, PT, R41.reuse, 0x9, !P1 ;  /* 0x000000092900780c */ /* 0x040fe40004f61670 */
[----:B------:R-:W-:Y:S01]  /*d870*/  ISETP.LT.OR P2, PT, R41, 0xa, !P1 ;  /* 0x0000000a2900780c */ /* 0x000fe20004f41670 */
[----:B------:R-:W-:Y:S01]  /*d880*/  FMUL R158, R158, UR20 ;  /* 0x000000149e9e7c20 */ /* 0x000fe20008400000 */
[----:B------:R-:W-:Y:S01]  /*d890*/  F2FP.SATFINITE.E5M2.F32.PACK_AB_MERGE_C R33, RZ, R162, RZ ;  /* 0x000000a2ff21723e */ /* 0x000fe200048060ff */
[----:B------:R-:W-:Y:S01]  /*d8a0*/  FMUL R157, R157, UR20 ;  /* 0x000000149d9d7c20 */ /* 0x000fe20008400000 */
[----:B------:R-:W-:Y:S01]  /*d8b0*/  F2FP.SATFINITE.E5M2.F32.PACK_AB_MERGE_C R161, RZ, R161, RZ ;  /* 0x000000a1ffa1723e */ /* 0x000fe200048060ff */
[----:B------:R-:W-:Y:S01]  /*d8c0*/  FMUL R156, R156, UR20 ;  /* 0x000000149c9c7c20 */ /* 0x000fe20008400000 */
[----:B0-----:R-:W-:Y:S01]  /*d8d0*/  F2FP.SATFINITE.E5M2.F32.PACK_AB_MERGE_C R25, RZ, R160, RZ ;  /* 0x000000a0ff19723e */ /* 0x001fe200048060ff */
[----:B------:R-:W-:Y:S01]  /*d8e0*/  @!P5 STG.E.U8 desc[UR14][R30.64], R33 ;  /* 0x000000211e00d986 */ /* 0x000fe2000c10110e */
[----:B------:R-:W-:-:S02]  /*d8f0*/  F2FP.SATFINITE.E5M2.F32.PACK_AB_MERGE_C R159, RZ, R159, RZ ;  /* 0x0000009fff9f723e */ /* 0x000fc400048060ff */
[C---:B------:R-:W-:Y:S01]  /*d900*/  ISETP.LT.OR P5, PT, R41.reuse, 0x9, !P0 ;  /* 0x000000092900780c */ /* 0x040fe200047a1670 */
[----:B------:R-:W-:Y:S01]  /*d910*/  @!P6 STG.E.U8 desc[UR14][R30.64+0x1], R161 ;  /* 0x000001a11e00e986 */ /* 0x000fe2000c10110e */
[----:B------:R-:W-:-:S03]  /*d920*/  ISETP.LT.OR P6, PT, R41, 0xa, !P0 ;  /* 0x0000000a2900780c */ /* 0x000fc600047c1670 */
[----:B------:R0:W-:Y:S01]  /*d930*/  @!P3 STG.E.U8 desc[UR14][R28.64+0x8], R25 ;  /* 0x000008191c00b986 */ /* 0x0001e2000c10110e */
[----:B------:R-:W-:-:S03]  /*d940*/  ISETP.LT.OR P3, PT, R41, 0x11, !P1 ;  /* 0x000000112900780c */ /* 0x000fc60004f61670 */
[----:B------:R-:W-:Y:S01]  /*d950*/  @!P2 STG.E.U8 desc[UR14][R28.64+0x9], R159 ;  /* 0x0000099f1c00a986 */ /* 0x000fe2000c10110e */
[----:B------:R-:W-:Y:S01]  /*d960*/  ISETP.LT.OR P2, PT, R41, 0x12, !P1 ;  /* 0x000000122900780c */ /* 0x000fe20004f41670 */
[----:B------:R-:W-:Y:S01]  /*d970*/  FMUL R155, R155, UR20 ;  /* 0x000000149b9b7c20 */ /* 0x000fe20008400000 */
[----:B------:R-:W-:Y:S01]  /*d980*/  F2FP.SATFINITE.E5M2.F32.PACK_AB_MERGE_C R27, RZ, R158, RZ ;  /* 0x0000009eff1b723e */ /* 0x000fe200048060ff */
[----:B------:R-:W-:Y:S01]  /*d990*/  FMUL R154, R154, UR20 ;  /* 0x000000149a9a7c20 */ /* 0x000fe20008400000 */
[----:B------:R-:W-:Y:S01]  /*d9a0*/  F2FP.SATFINITE.E5M2.F32.PACK_AB_MERGE_C R157, RZ, R157, RZ ;  /* 0x0000009dff9d723e */ /* 0x000fe200048060ff */
[----:B------:R-:W-:Y:S01]  /*d9b0*/  FMUL R153, R153, UR20 ;  /* 0x0000001499997c20 */ /* 0x000fe20008400000 */
        /* <DEDUP_REMOVED lines=25> */
[----:B------:R1:W-:Y:S01]  /*db50*/  @!P2 STG.E.U8 desc[UR14][R28.64+0x19], R23 ;  /* 0x000019171c00a986 */ /* 0x0003e2000c10110e */
        /* <DEDUP_REMOVED lines=11> */
[----:B------:R0:W-:Y:S01]  /*dc10*/  @!P6 STG.E.U8 desc[UR14][R30.64+0x19], R21 ;  /* 0x000019151e00e986 */ /* 0x0001e2000c10110e */
[----:B------:R-:W-:-:S03]  /*dc20*/  ISETP.LT.OR P6, PT, R41, 0x22, !P0 ;  /* 0x000000222900780c */ /* 0x000fc600047c1670 */
[----:B------:R-:W-:Y:S01]  /*dc30*/  @!P3 STG.E.U8 desc[UR14][R28.64+0x20], R25 ;  /* 0x000020191c00b986 */ /* 0x000fe2000c10110e */
[----:B------:R-:W-:-:S03]  /*dc40*/  ISETP.LT.OR P3, PT, R41, 0x29, !P1 ;  /* 0x000000292900780c */ /* 0x000fc60004f61670 */
[----:B------:R2:W-:Y:S01]  /*dc50*/  @!P2 STG.E.U8 desc[UR14][R28.64+0x21], R19 ;  /* 0x000021131c00a986 */ /* 0x0005e2000c10110e */
[----:B------:R-:W-:Y:S01]  /*dc60*/  ISETP.LT.OR P2, PT, R41, 0x2a, !P1 ;  /* 0x0000002a2900780c */ /* 0x000fe20004f41670 */
[----:B------:R-:W-:Y:S01]  /*dc70*/  FMUL R15, R15, UR20 ;  /* 0x000000140f0f7c20 */ /* 0x000fe20008400000 */
[----:B-1----:R-:W-:Y:S01]  /*dc80*/  F2FP.SATFINITE.E5M2.F32.PACK_AB_MERGE_C R23, RZ, R18, RZ ;  /* 0x00000012ff17723e */ /* 0x002fe200048060ff */
[----:B------:R-:W-:Y:S01]  /*dc90*/  FMUL R14, R14, UR20 ;  /* 0x000000140e0e7c20 */ /* 0x000fe20008400000 */
[----:B------:R-:W-:Y:S01]  /*dca0*/  F2FP.SATFINITE.E5M2.F32.PACK_AB_MERGE_C R17, RZ, R17, RZ ;  /* 0x00000011ff11723e */ /* 0x000fe200048060ff */
[----:B------:R-:W-:Y:S01]  /*dcb0*/  FMUL R13, R13, UR20 ;  /* 0x000000140d0d7c20 */ /* 0x000fe20008400000 */
[----:B0-----:R-:W-:Y:S01]  /*dcc0*/  F2FP.SATFINITE.E5M2.F32.PACK_AB_MERGE_C R21, RZ, R16, RZ ;  /* 0x00000010ff15723e */ /* 0x001fe200048060ff */
[----:B------:R-:W-:Y:S01]  /*dcd0*/  @!P5 STG.E.U8 desc[UR14][R30.64+0x20], R23 ;  /* 0x000020171e00d986 */ /* 0x000fe2000c10110e */
[----:B------:R-:W-:Y:S02]  /*dce0*/  F2FP.SATFINITE.E5M2.F32.PACK_AB_MERGE_C R15, RZ, R15, RZ ;  /* 0x0000000fff0f723e */ /* 0x000fe400048060ff */
[C---:B------:R-:W-:Y:S01]  /*dcf0*/  ISETP.LT.OR P5, PT, R41.reuse, 0x29, !P0 ;  /* 0x000000292900780c */ /* 0x040fe200047a1670 */
[----:B------:R-:W-:Y:S01]  /*dd00*/  @!P6 STG.E.U8 desc[UR14][R30.64+0x21], R17 ;  /* 0x000021111e00e986 */ /* 0x000fe2000c10110e */
[----:B------:R-:W-:-:S03]  /*dd10*/  ISETP.LT.OR P6, PT, R41, 0x2a, !P0 ;  /* 0x0000002a2900780c */ /* 0x000fc600047c1670 */
[----:B------:R-:W-:Y:S01]  /*dd20*/  @!P3 STG.E.U8 desc[UR14][R28.64+0x28], R21 ;  /* 0x000028151c00b986 */ /* 0x000fe2000c10110e */
[C---:B------:R-:W-:Y:S01]  /*dd30*/  ISETP.LT.OR P3, PT, R41.reuse, 0x31, !P1 ;  /* 0x000000312900780c */ /* 0x040fe20004f61670 */
[----:B------:R-:W-:Y:S02]  /*dd40*/  FMUL R12, R12, UR20 ;  /* 0x000000140c0c7c20 */ /* 0x000fe40008400000 */
[----:B------:R0:W-:Y:S01]  /*dd50*/  @!P2 STG.E.U8 desc[UR14][R28.64+0x29], R15 ;  /* 0x0000290f1c00a986 */ /* 0x0001e2000c10110e */
[----:B------:R-:W-:Y:S01]  /*dd60*/  ISETP.LT.OR P2, PT, R41, 0x32, !P1 ;  /* 0x000000322900780c */ /* 0x000fe20004f41670 */
[----:B------:R-:W-:Y:S01]  /*dd70*/  FMUL R11, R11, UR20 ;  /* 0x000000140b0b7c20 */ /* 0x000fe20008400000 */
[----:B--2---:R-:W-:Y:S01]  /*dd80*/  F2FP.SATFINITE.E5M2.F32.PACK_AB_MERGE_C R19, RZ, R14, RZ ;  /* 0x0000000eff13723e */ /* 0x004fe200048060ff */
[----:B------:R-:W2:Y:S01]  /*dd90*/  LDL.LU R222, [R1+0x18] ;  /* 0x0000180001de7983 */ /* 0x000ea20000300800 */
[----:B------:R-:W-:Y:S02]  /*dda0*/  F2FP.SATFINITE.E5M2.F32.PACK_AB_MERGE_C R13, RZ, R13, RZ ;  /* 0x0000000dff0d723e */ /* 0x000fe400048060ff */
[----:B------:R-:W-:Y:S01]  /*ddb0*/  F2FP.SATFINITE.E5M2.F32.PACK_AB_MERGE_C R11, RZ, R11, RZ ;  /* 0x0000000bff0b723e */ /* 0x000fe200048060ff */
[----:B------:R-:W-:Y:S01]  /*ddc0*/  @!P5 STG.E.U8 desc[UR14][R30.64+0x28], R19 ;  /* 0x000028131e00d986 */ /* 0x000fe2000c10110e */
[----:B0-----:R-:W-:-:S03]  /*ddd0*/  F2FP.SATFINITE.E5M2.F32.PACK_AB_MERGE_C R15, RZ, R12, RZ ;  /* 0x0000000cff0f723e */ /* 0x001fc600048060ff */
[----:B------:R0:W-:Y:S01]  /*dde0*/  @!P6 STG.E.U8 desc[UR14][R30.64+0x29], R13 ;  /* 0x0000290d1e00e986 */ /* 0x0001e2000c10110e */
[C---:B------:R-:W-:Y:S02]  /*ddf0*/  ISETP.LT.OR P5, PT, R41.reuse, 0x31, !P0 ;  /* 0x000000312900780c */ /* 0x040fe400047a1670 */
[C---:B------:R-:W-:Y:S01]  /*de00*/  ISETP.LT.OR P6, PT, R41.reuse, 0x32, !P0 ;  /* 0x000000322900780c */ /* 0x040fe200047c1670 */
[----:B------:R-:W-:Y:S01]  /*de10*/  @!P3 STG.E.U8 desc[UR14][R28.64+0x30], R15 ;  /* 0x0000300f1c00b986 */ /* 0x000fe2000c10110e */
[----:B------:R-:W-:Y:S01]  /*de20*/  ISETP.LT.OR P3, PT, R41, 0x39, !P1 ;  /* 0x000000392900780c */ /* 0x000fe20004f61670 */
[----:B------:R-:W-:Y:S01]  /*de30*/  FMUL R10, R10, UR20 ;  /* 0x000000140a0a7c20 */ /* 0x000fe20008400000 */
[----:B------:R-:W-:Y:S01]  /*de40*/  FMUL R9, R9, UR20 ;  /* 0x0000001409097c20 */ /* 0x000fe20008400000 */
[----:B------:R-:W2:Y:S01]  /*de50*/  LDL.LU R223, [R1+0x14] ;  /* 0x0000140001df7983 */ /* 0x000ea20000300800 */
[----:B------:R-:W-:-:S03]  /*de60*/  FMUL R8, R8, UR20 ;  /* 0x0000001408087c20 */ /* 0x000fc60008400000 */
[----:B------:R-:W2:Y:S01]  /*de70*/  LDL.LU R221, [R1+0x10] ;  /* 0x0000100001dd7983 */ /* 0x000ea20000300800 */
[----:B------:R-:W-:-:S03]  /*de80*/  F2FP.SATFINITE.E5M2.F32.PACK_AB_MERGE_C R17, RZ, R10, RZ ;  /* 0x0000000aff11723e */ /* 0x000fc600048060ff */
[----:B------:R-:W2:Y:S01]  /*de90*/  LDL.LU R220, [R1+0xc] ;  /* 0x00000c0001dc7983 */ /* 0x000ea20000300800 */
[----:B------:R-:W-:Y:S01]  /*dea0*/  F2FP.SATFINITE.E5M2.F32.PACK_AB_MERGE_C R9, RZ, R9, RZ ;  /* 0x00000009ff09723e */ /* 0x000fe200048060ff */
[----:B------:R-:W-:Y:S01]  /*deb0*/  FMUL R7, R7, UR20 ;  /* 0x0000001407077c20 */ /* 0x000fe20008400000 */
[----:B0-----:R-:W-:Y:S01]  /*dec0*/  F2FP.SATFINITE.E5M2.F32.PACK_AB_MERGE_C R13, RZ, R8, RZ ;  /* 0x00000008ff0d723e */ /* 0x001fe200048060ff */
[----:B------:R0:W-:Y:S01]  /*ded0*/  @!P2 STG.E.U8 desc[UR14][R28.64+0x31], R11 ;  /* 0x0000310b1c00a986 */ /* 0x0001e2000c10110e */
[----:B------:R-:W-:Y:S01]  /*dee0*/  ISETP.LT.OR P2, PT, R41, 0x3a, !P1 ;  /* 0x0000003a2900780c */ /* 0x000fe20004f41670 */
[----:B-----5:R-:W-:Y:S01]  /*def0*/  FMUL R2, R2, UR20 ;  /* 0x0000001402027c20 */ /* 0x020fe20008400000 */
[----:B------:R-:W-:Y:S01]  /*df00*/  F2FP.SATFINITE.E5M2.F32.PACK_AB_MERGE_C R7, RZ, R7, RZ ;  /* 0x00000007ff07723e */ /* 0x000fe200048060ff */
[----:B------:R-:W-:Y:S01]  /*df10*/  @!P5 STG.E.U8 desc[UR14][R30.64+0x30], R17 ;  /* 0x000030111e00d986 */ /* 0x000fe2000c10110e */
[----:B------:R-:W-:Y:S01]  /*df20*/  FMUL R3, R3, UR20 ;  /* 0x0000001403037c20 */ /* 0x000fe20008400000 */
[----:B------:R-:W-:Y:S01]  /*df30*/  FMUL R4, R4, UR20 ;  /* 0x0000001404047c20 */ /* 0x000fe20008400000 */
[C---:B------:R-:W-:Y:S01]  /*df40*/  ISETP.LT.OR P5, PT, R41.reuse, 0x39, !P0 ;  /* 0x000000392900780c */ /* 0x040fe200047a1670 */
[----:B------:R1:W-:Y:S01]  /*df50*/  @!P6 STG.E.U8 desc[UR14][R30.64+0x31], R9 ;  /* 0x000031091e00e986 */ /* 0x0003e2000c10110e */
[----:B------:R-:W-:Y:S01]  /*df60*/  ISETP.LT.OR P6, PT, R41, 0x3a, !P0 ;  /* 0x0000003a2900780c */ /* 0x000fe200047c1670 */
[----:B------:R-:W-:Y:S01]  /*df70*/  FMUL R6, R6, UR20 ;  /* 0x0000001406067c20 */ /* 0x000fe20008400000 */
[----:B------:R-:W-:Y:S01]  /*df80*/  FMUL R5, R5, UR20 ;  /* 0x0000001405057c20 */ /* 0x000fe20008400000 */
[----:B------:R3:W-:Y:S01]  /*df90*/  @!P3 STG.E.U8 desc[UR14][R28.64+0x38], R13 ;  /* 0x0000380d1c00b986 */ /* 0x0007e2000c10110e */
[----:B------:R-:W-:Y:S01]  /*dfa0*/  ISETP.LT.OR P3, PT, R41, 0x41, !P1 ;  /* 0x000000412900780c */ /* 0x000fe20004f61670 */
[----:B------:R-:W-:Y:S01]  /*dfb0*/  FMUL R0, R0, UR20 ;  /* 0x0000001400007c20 */ /* 0x000fe20008400000 */
[----:B0-----:R-:W-:Y:S01]  /*dfc0*/  F2FP.SATFINITE.E5M2.F32.PACK_AB_MERGE_C R11, RZ, R6, RZ ;  /* 0x00000006ff0b723e */ /* 0x001fe200048060ff */
[----:B------:R-:W2:Y:S01]  /*dfd0*/  LDL.LU R224, [R1+0x1c] ;  /* 0x00001c0001e07983 */ /* 0x000ea20000300800 */
[----:B------:R-:W-:-:S03]  /*dfe0*/  F2FP.SATFINITE.E5M2.F32.PACK_AB_MERGE_C R5, RZ, R5, RZ ;  /* 0x00000005ff05723e */ /* 0x000fc600048060ff */
[----:B------:R0:W-:Y:S01]  /*dff0*/  @!P2 STG.E.U8 desc[UR14][R28.64+0x39], R7 ;  /* 0x000039071c00a986 */ /* 0x0001e2000c10110e */
[----:B-1----:R-:W-:Y:S01]  /*e000*/  F2FP.SATFINITE.E5M2.F32.PACK_AB_MERGE_C R9, RZ, R4, RZ ;  /* 0x00000004ff09723e */ /* 0x002fe200048060ff */
[----:B------:R-:W-:Y:S01]  /*e010*/  FMUL R4, R226, UR20 ;  /* 0x00000014e2047c20 */ /* 0x000fe20008400000 */
[----:B------:R-:W-:Y:S01]  /*e020*/  ISETP.LT.OR P2, PT, R41, 0x42, !P1 ;  /* 0x000000422900780c */ /* 0x000fe20004f41670 */
[----:B------:R-:W-:Y:S01]  /*e030*/  @!P5 STG.E.U8 desc[UR14][R30.64+0x38], R11 ;  /* 0x0000380b1e00d986 */ /* 0x000fe2000c10110e */
[----:B---3--:R-:W-:Y:S01]  /*e040*/  F2FP.SATFINITE.E5M2.F32.PACK_AB_MERGE_C R13, RZ, R2, RZ ;  /* 0x00000002ff0d723e */ /* 0x008fe200048060ff */
[----:B----4-:R-:W-:Y:S01]  /*e050*/  FMUL R2, R225, UR20 ;  /* 0x00000014e1027c20 */ /* 0x010fe20008400000 */
[----:B------:R-:W-:Y:S01]  /*e060*/  ISETP.LT.OR P5, PT, R41, 0x41, !P0 ;  /* 0x000000412900780c */ /* 0x000fe200047a1670 */
[----:B------:R-:W3:Y:S01]  /*e070*/  LDL.LU R225, [R1+0x20] ;  /* 0x0000200001e17983 */ /* 0x000ee20000300800 */
[----:B0-----:R-:W-:Y:S01]  /*e080*/  F2FP.SATFINITE.E5M2.F32.PACK_AB_MERGE_C R7, RZ, R3, RZ ;  /* 0x00000003ff07723e */ /* 0x001fe200048060ff */
[----:B------:R-:W-:-:S02]  /*e090*/  FMUL R3, R227, UR20 ;  /* 0x00000014e3037c20 */ /* 0x000fc40008400000 */
[----:B------:R0:W-:Y:S01]  /*e0a0*/  @!P6 STG.E.U8 desc[UR14][R30.64+0x39], R5 ;  /* 0x000039051e00e986 */ /* 0x0001e2000c10110e */
[----:B------:R-:W-:-:S03]  /*e0b0*/  ISETP.LT.OR P6, PT, R41, 0x42, !P0 ;  /* 0x000000422900780c */ /* 0x000fc600047c1670 */
[----:B------:R-:W4:Y:S04]  /*e0c0*/  LDL.LU R227, [R1+0x24] ;  /* 0x0000240001e37983 */ /* 0x000f280000300800 */
[----:B------:R-:W4:Y:S04]  /*e0d0*/  LDL.LU R226, [R1+0x28] ;  /* 0x0000280001e27983 */ /* 0x000f280000300800 */
[----:B------:R-:W-:Y:S01]  /*e0e0*/  @!P3 STG.E.U8 desc[UR14][R28.64+0x40], R9 ;  /* 0x000040091c00b986 */ /* 0x000fe2000c10110e */
[C---:B------:R-:W-:Y:S02]  /*e0f0*/  ISETP.LT.OR P3, PT, R41.reuse, 0x49, !P1 ;  /* 0x000000492900780c */ /* 0x040fe40004f61670 */
[----:B0-----:R-:W-:Y:S01]  /*e100*/  F2FP.SATFINITE.E5M2.F32.PACK_AB_MERGE_C R5, RZ, R0, RZ ;  /* 0x00000000ff05723e */ /* 0x001fe200048060ff */
[----:B------:R0:W-:Y:S01]  /*e110*/  @!P2 STG.E.U8 desc[UR14][R28.64+0x41], R7 ;  /* 0x000041071c00a986 */ /* 0x0001e2000c10110e */
[----:B------:R-:W-:-:S03]  /*e120*/  ISETP.LT.OR P2, PT, R41, 0x4a, !P1 ;  /* 0x0000004a2900780c */ /* 0x000fc60004f41670 */
[----:B------:R-:W-:Y:S01]  /*e130*/  @!P5 STG.E.U8 desc[UR14][R30.64+0x40], R13 ;  /* 0x0000400d1e00d986 */ /* 0x000fe2000c10110e */
[----:B------:R-:W-:-:S03]  /*e140*/  ISETP.LT.OR P5, PT, R41, 0x49, !P0 ;  /* 0x000000492900780c */ /* 0x000fc600047a1670 */
[----:B------:R1:W-:Y:S01]  /*e150*/  @!P6 STG.E.U8 desc[UR14][R30.64+0x41], R5 ;  /* 0x000041051e00e986 */ /* 0x0003e2000c10110e */
[----:B0-----:R-:W-:Y:S02]  /*e160*/  F2FP.SATFINITE.E5M2.F32.PACK_AB_MERGE_C R7, RZ, R2, RZ ;  /* 0x00000002ff07723e */ /* 0x001fe400048060ff */
[----:B------:R-:W-:-:S03]  /*e170*/  ISETP.LT.OR P6, PT, R41, 0x4a, !P0 ;  /* 0x0000004a2900780c */ /* 0x000fc600047c1670 */
[----:B------:R0:W-:Y:S01]  /*e180*/  @!P3 STG.E.U8 desc[UR14][R28.64+0x48], R7 ;  /* 0x000048071c00b986 */ /* 0x0001e2000c10110e */
[----:B------:R-:W-:Y:S02]  /*e190*/  ISETP.LT.OR P3, PT, R41, 0x51, !P1 ;  /* 0x000000512900780c */ /* 0x000fe40004f61670 */
[----:B------:R-:W-:Y:S02]  /*e1a0*/  F2FP.SATFINITE.E5M2.F32.PACK_AB_MERGE_C R9, RZ, R3, RZ ;  /* 0x00000003ff09723e */ /* 0x000fe400048060ff */
[----:B------:R-:W-:-:S03]  /*e1b0*/  F2FP.SATFINITE.E5M2.F32.PACK_AB_MERGE_C R11, RZ, R4, RZ ;  /* 0x00000004ff0b723e */ /* 0x000fc600048060ff */
[----:B------:R0:W-:Y:S04]  /*e1c0*/  @!P2 STG.E.U8 desc[UR14][R28.64+0x49], R9 ;  /* 0x000049091c00a986 */ /* 0x0001e8000c10110e */
[----:B------:R-:W-:Y:S01]  /*e1d0*/  @!P5 STG.E.U8 desc[UR14][R30.64+0x48], R11 ;  /* 0x0000480b1e00d986 */ /* 0x000fe2000c10110e */
[----:B--2---:R-:W-:Y:S01]  /*e1e0*/  FMUL R2, R221, UR20 ;  /* 0x00000014dd027c20 */ /* 0x004fe20008400000 */
[----:B------:R-:W-:Y:S02]  /*e1f0*/  FMUL R0, R220, UR20 ;  /* 0x00000014dc007c20 */ /* 0x000fe40008400000 */
[----:B------:R-:W2:Y:S04]  /*e200*/  LDL.LU R220, [R1+0x2c] ;  /* 0x00002c0001dc7983 */ /* 0x000ea80000300800 */
[----:B------:R-:W2:Y:S01]  /*e210*/  LDL.LU R221, [R1+0x30] ;  /* 0x0000300001dd7983 */ /* 0x000ea20000300800 */
[----:B-1----:R-:W-:Y:S01]  /*e220*/  F2FP.SATFINITE.E5M2.F32.PACK_AB_MERGE_C R5, RZ, R0, RZ ;  /* 0x00000000ff05723e */ /* 0x002fe200048060ff */
[----:B------:R-:W-:Y:S01]  /*e230*/  FMUL R0, R222, UR20 ;  /* 0x00000014de007c20 */ /* 0x000fe20008400000 */
[----:B------:R-:W-:Y:S01]  /*e240*/  FMUL R3, R223, UR20 ;  /* 0x00000014df037c20 */ /* 0x000fe20008400000 */
[----:B0-----:R-:W-:Y:S01]  /*e250*/  F2FP.SATFINITE.E5M2.F32.PACK_AB_MERGE_C R7, RZ, R2, RZ ;  /* 0x00000002ff07723e */ /* 0x001fe200048060ff */
[----:B------:R-:W2:Y:S02]  /*e260*/  LDL.LU R223, [R1+0x34] ;  /* 0x0000340001df7983 */ /* 0x000ea40000300800 */
[----:B------:R-:W-:-:S02]  /*e270*/  F2FP.SATFINITE.E5M2.F32.PACK_AB_MERGE_C R13, RZ, R0, RZ ;  /* 0x00000000ff0d723e */ /* 0x000fc400048060ff */
[----:B------:R-:W2:Y:S01]  /*e280*/  LDL.LU R222, [R1+0x38] ;  /* 0x0000380001de7983 */ /* 0x000ea20000300800 */
[----:B------:R-:W-:Y:S01]  /*e290*/  F2FP.SATFINITE.E5M2.F32.PACK_AB_MERGE_C R9, RZ, R3, RZ ;  /* 0x00000003ff09723e */ /* 0x000fe200048060ff */
[----:B------:R-:W-:Y:S02]  /*e2a0*/  FMUL R2, R224, UR20 ;  /* 0x00000014e0027c20 */ /* 0x000fe40008400000 */
[----:B------:R-:W2:Y:S04]  /*e2b0*/  LDL.LU R224, [R1+0x3c] ;  /* 0x00003c0001e07983 */ /* 0x000ea80000300800 */
[----:B------:R-:W-:Y:S01]  /*e2c0*/  @!P6 STG.E.U8 desc[UR14][R30.64+0x49], R5 ;  /* 0x000049051e00e986 */ /* 0x000fe2000c10110e */
[----:B---3--:R-:W-:-:S03]  /*e2d0*/  FMUL R0, R225, UR20 ;  /* 0x00000014e1007c20 */ /* 0x008fc60008400000 */
[----:B------:R0:W-:Y:S04]  /*e2e0*/  @!P3 STG.E.U8 desc[UR14][R28.64+0x50], R7 ;  /* 0x000050071c00b986 */ /* 0x0001e8000c10110e */
[----:B------:R-:W3:Y:S01]  /*e2f0*/  LDL.LU R225, [R1+0x40] ;  /* 0x0000400001e17983 */ /* 0x000ee20000300800 */
[----:B----4-:R-:W-:-:S03]  /*e300*/  FMUL R3, R227, UR20 ;  /* 0x00000014e3037c20 */ /* 0x010fc60008400000 */
[----:B------:R-:W4:Y:S01]  /*e310*/  LDL.LU R227, [R1+0x44] ;  /* 0x0000440001e37983 */ /* 0x000f220000300800 */
[----:B0-----:R-:W-:Y:S01]  /*e320*/  F2FP.SATFINITE.E5M2.F32.PACK_AB_MERGE_C R7, RZ, R0, RZ ;  /* 0x00000000ff07723e */ /* 0x001fe200048060ff */
[----:B------:R-:W-:Y:S02]  /*e330*/  FMUL R0, R226, UR20 ;  /* 0x00000014e2007c20 */ /* 0x000fe40008400000 */
[----:B------:R-:W4:Y:S01]  /*e340*/  LDL.LU R226, [R1+0x48] ;  /* 0x0000480001e27983 */ /* 0x000f220000300800 */
[C---:B------:R-:W-:Y:S02]  /*e350*/  ISETP.LT.OR P2, PT, R41.reuse, 0x52, !P1 ;  /* 0x000000522900780c */ /* 0x040fe40004f41670 */
[C---:B------:R-:W-:Y:S01]  /*e360*/  ISETP.LT.OR P6, PT, R41.reuse, 0x52, !P0 ;  /* 0x000000522900780c */ /* 0x040fe200047c1670 */
[----:B------:R-:W4:Y:S01]  /*e370*/  LDL.LU R218, [R1+0x4c] ;  /* 0x00004c0001da7983 */ /* 0x000f220000300800 */
[----:B------:R-:W-:Y:S02]  /*e380*/  F2FP.SATFINITE.E5M2.F32.PACK_AB_MERGE_C R5, RZ, R2, RZ ;  /* 0x00000002ff05723e */ /* 0x000fe400048060ff */
[----:B------:R-:W-:-:S02]  /*e390*/  ISETP.LT.OR P5, PT, R41, 0x51, !P0 ;  /* 0x000000512900780c */ /* 0x000fc400047a1670 */
[----:B------:R-:W-:Y:S02]  /*e3a0*/  F2FP.SATFINITE.E5M2.F32.PACK_AB_MERGE_C R11, RZ, R0, RZ ;  /* 0x00000000ff0b723e */ /* 0x000fe400048060ff */
[----:B------:R-:W-:-:S03]  /*e3b0*/  ISETP.LT.OR P3, PT, R41, 0x59, !P1 ;  /* 0x000000592900780c */ /* 0x000fc60004f61670 */
[----:B------:R0:W-:Y:S01]  /*e3c0*/  @!P2 STG.E.U8 desc[UR14][R28.64+0x51], R9 ;  /* 0x000051091c00a986 */ /* 0x0001e2000c10110e */
[----:B------:R-:W-:-:S03]  /*e3d0*/  ISETP.LT.OR P2, PT, R41, 0x5a, !P1 ;  /* 0x0000005a2900780c */ /* 0x000fc60004f41670 */
[----:B------:R1:W-:Y:S01]  /*e3e0*/  @!P6 STG.E.U8 desc[UR14][R30.64+0x51], R5 ;  /* 0x000051051e00e986 */ /* 0x0003e2000c10110e */
[----:B------:R-:W-:-:S03]  /*e3f0*/  ISETP.LT.OR P6, PT, R41, 0x5a, !P0 ;  /* 0x0000005a2900780c */ /* 0x000fc600047c1670 */
[----:B------:R-:W-:Y:S01]  /*e400*/  @!P5 STG.E.U8 desc[UR14][R30.64+0x50], R13 ;  /* 0x0000500d1e00d986 */ /* 0x000fe2000c10110e */
[----:B0-----:R-:W-:-:S03]  /*e410*/  F2FP.SATFINITE.E5M2.F32.PACK_AB_MERGE_C R9, RZ, R3, RZ ;  /* 0x00000003ff09723e */ /* 0x001fc600048060ff */
[----:B------:R0:W-:Y:S04]  /*e420*/  @!P3 STG.E.U8 desc[UR14][R28.64+0x58], R7 ;  /* 0x000058071c00b986 */ /* 0x0001e8000c10110e */
[----:B------:R0:W-:Y:S01]  /*e430*/  @!P2 STG.E.U8 desc[UR14][R28.64+0x59], R9 ;  /* 0x000059091c00a986 */ /* 0x0001e2000c10110e */
[----:B--2---:R-:W-:-:S03]  /*e440*/  FMUL R0, R220, UR20 ;  /* 0x00000014dc007c20 */ /* 0x004fc60008400000 */
[----:B------:R-:W2:Y:S01]  /*e450*/  LDL.LU R220, [R1+0x50] ;  /* 0x0000500001dc7983 */ /* 0x000ea20000300800 */
[----:B------:R-:W-:-:S03]  /*e460*/  FMUL R2, R221, UR20 ;  /* 0x00000014dd027c20 */ /* 0x000fc60008400000 */
[----:B------:R-:W2:Y:S01]  /*e470*/  LDL.LU R221, [R1+0x54] ;  /* 0x0000540001dd7983 */ /* 0x000ea20000300800 */
[----:B-1----:R-:W-:Y:S01]  /*e480*/  F2FP.SATFINITE.E5M2.F32.PACK_AB_MERGE_C R5, RZ, R0, RZ ;  /* 0x00000000ff05723e */ /* 0x002fe200048060ff */
[----:B------:R-:W-:Y:S02]  /*e490*/  FMUL R3, R223, UR20 ;  /* 0x00000014df037c20 */ /* 0x000fe40008400000 */
[----:B------:R-:W2:Y:S01]  /*e4a0*/  LDL.LU R223, [R1+0x58] ;  /* 0x0000580001df7983 */ /* 0x000ea20000300800 */
[----:B0-----:R-:W-:Y:S01]  /*e4b0*/  F2FP.SATFINITE.E5M2.F32.PACK_AB_MERGE_C R7, RZ, R2, RZ ;  /* 0x00000002ff07723e */ /* 0x001fe200048060ff */
[----:B------:R-:W-:Y:S01]  /*e4c0*/  FMUL R4, R222, UR20 ;  /* 0x00000014de047c20 */ /* 0x000fe20008400000 */
[----:B------:R-:W-:Y:S01]  /*e4d0*/  F2FP.SATFINITE.E5M2.F32.PACK_AB_MERGE_C R9, RZ, R3, RZ ;  /* 0x00000003ff09723e */ /* 0x000fe200048060ff */
[----:B------:R-:W2:Y:S01]  /*e4e0*/  LDL.LU R222, [R1+0x5c] ;  /* 0x00005c0001de7983 */ /* 0x000ea20000300800 */
[----:B------:R-:W-:-:S03]  /*e4f0*/  FMUL R0, R224, UR20 ;  /* 0x00000014e0007c20 */ /* 0x000fc60008400000 */
[----:B------:R0:W-:Y:S04]  /*e500*/  @!P6 STG.E.U8 desc[UR14][R30.64+0x59], R5 ;  /* 0x000059051e00e986 */ /* 0x0001e8000c10110e */
[----:B------:R-:W2:Y:S01]  /*e510*/  LDL.LU R224, [R1+0x60] ;  /* 0x0000600001e07983 */ /* 0x000ea20000300800 */
[----:B0-----:R-:W-:Y:S01]  /*e520*/  F2FP.SATFINITE.E5M2.F32.PACK_AB_MERGE_C R5, RZ, R0, RZ ;  /* 0x00000000ff05723e */ /* 0x001fe200048060ff */
[----:B---3--:R-:W-:Y:S02]  /*e530*/  FMUL R2, R225, UR20 ;  /* 0x00000014e1027c20 */ /* 0x008fe40008400000 */
[----:B------:R-:W3:Y:S01]  /*e540*/  LDL.LU R225, [R1+0x64] ;  /* 0x0000640001e17983 */ /* 0x000ee20000300800 */
[----:B----4-:R-:W-:-:S03]  /*e550*/  FMUL R3, R227, UR20 ;  /* 0x00000014e3037c20 */ /* 0x010fc60008400000 */
[----:B------:R-:W4:Y:S01]  /*e560*/  LDL.LU R227, [R1+0x68] ;  /* 0x0000680001e37983 */ /* 0x000f220000300800 */
[----:B------:R-:W-:-:S03]  /*e570*/  FMUL R0, R226, UR20 ;  /* 0x00000014e2007c20 */ /* 0x000fc60008400000 */
[----:B------:R-:W4:Y:S01]  /*e580*/  LDL.LU R226, [R1+0x6c] ;  /* 0x00006c0001e27983 */ /* 0x000f220000300800 */
[C---:B------:R-:W-:Y:S02]  /*e590*/  ISETP.LT.OR P5, PT, R41.reuse, 0x59, !P0 ;  /* 0x000000592900780c */ /* 0x040fe400047a1670 */
[C---:B------:R-:W-:Y:S02]  /*e5a0*/  ISETP.LT.OR P2, PT, R41.reuse, 0x62, !P1 ;  /* 0x000000622900780c */ /* 0x040fe40004f41670 */
[C---:B------:R-:W-:Y:S02]  /*e5b0*/  ISETP.LT.OR P3, PT, R41.reuse, 0x61, !P1 ;  /* 0x000000612900780c */ /* 0x040fe40004f61670 */
[----:B------:R-:W-:-:S07]  /*e5c0*/  ISETP.LT.OR P6, PT, R41, 0x62, !P0 ;  /* 0x000000622900780c */ /* 0x000fce00047c1670 */
[----:B------:R-:W-:Y:S01]  /*e5d0*/  @!P5 STG.E.U8 desc[UR14][R30.64+0x58], R11 ;  /* 0x0000580b1e00d986 */ /* 0x000fe2000c10110e */
[----:B------:R-:W-:-:S03]  /*e5e0*/  ISETP.LT.OR P5, PT, R41, 0x61, !P0 ;  /* 0x000000612900780c */ /* 0x000fc600047a1670 */
[----:B------:R0:W-:Y:S01]  /*e5f0*/  @!P2 STG.E.U8 desc[UR14][R28.64+0x61], R9 ;  /* 0x000061091c00a986 */ /* 0x0001e2000c10110e */
[----:B------:R-:W-:-:S03]  /*e600*/  ISETP.LT.OR P2, PT, R41, 0x6a, !P1 ;  /* 0x0000006a2900780c */ /* 0x000fc60004f41670 */
[----:B------:R1:W-:Y:S01]  /*e610*/  @!P3 STG.E.U8 desc[UR14][R28.64+0x60], R7 ;  /* 0x000060071c00b986 */ /* 0x0003e2000c10110e */
[----:B------:R-:W-:Y:S02]  /*e620*/  ISETP.LT.OR P3, PT, R41, 0x69, !P1 ;  /* 0x000000692900780c */ /* 0x000fe40004f61670 */
[----:B------:R-:W-:Y:S01]  /*e630*/  F2FP.SATFINITE.E5M2.F32.PACK_AB_MERGE_C R13, RZ, R4, RZ ;  /* 0x00000004ff0d723e */ /* 0x000fe200048060ff */
[----:B------:R1:W-:Y:S01]  /*e640*/  @!P6 STG.E.U8 desc[UR14][R30.64+0x61], R5 ;  /* 0x000061051e00e986 */ /* 0x0003e2000c10110e */
[----:B0-----:R-:W-:-:S03]  /*e650*/  F2FP.SATFINITE.E5M2.F32.PACK_AB_MERGE_C R9, RZ, R3, RZ ;  /* 0x00000003ff09723e */ /* 0x001fc600048060ff */
[----:B------:R-:W-:Y:S01]  /*e660*/  @!P5 STG.E.U8 desc[UR14][R30.64+0x60], R13 ;  /* 0x0000600d1e00d986 */ /* 0x000fe2000c10110e */
[----:B-1----:R-:W-:-:S03]  /*e670*/  F2FP.SATFINITE.E5M2.F32.PACK_AB_MERGE_C R7, RZ, R2, RZ ;  /* 0x00000002ff07723e */ /* 0x002fc600048060ff */
[----:B------:R-:W-:Y:S01]  /*e680*/  @!P2 STG.E.U8 desc[UR14][R28.64+0x69], R9 ;  /* 0x000069091c00a986 */ /* 0x000fe2000c10110e */
[C---:B------:R-:W-:Y:S02]  /*e690*/  ISETP.LT.OR P5, PT, R41.reuse, 0x69, !P0 ;  /* 0x000000692900780c */ /* 0x040fe400047a1670 */
[C---:B------:R-:W-:Y:S01]  /*e6a0*/  ISETP.LT.OR P6, PT, R41.reuse, 0x6a, !P0 ;  /* 0x0000006a2900780c */ /* 0x040fe200047c1670 */
[----:B------:R0:W-:Y:S01]  /*e6b0*/  @!P3 STG.E.U8 desc[UR14][R28.64+0x68], R7 ;  /* 0x000068071c00b986 */ /* 0x0001e2000c10110e */
[C---:B------:R-:W-:Y:S01]  /*e6c0*/  ISETP.LT.OR P2, PT, R41.reuse, 0x72, !P1 ;  /* 0x000000722900780c */ /* 0x040fe20004f41670 */
[----:B------:R-:W-:Y:S01]  /*e6d0*/  FMUL R2, R218, UR20 ;  /* 0x00000014da027c20 */ /* 0x000fe20008400000 */
[----:B------:R-:W-:Y:S02]  /*e6e0*/  ISETP.LT.OR P3, PT, R41, 0x71, !P1 ;  /* 0x000000712900780c */ /* 0x000fe40004f61670 */
[----:B------:R-:W-:Y:S02]  /*e6f0*/  F2FP.SATFINITE.E5M2.F32.PACK_AB_MERGE_C R11, RZ, R0, RZ ;  /* 0x00000000ff0b723e */ /* 0x000fe400048060ff */
[----:B------:R-:W-:-:S03]  /*e700*/  F2FP.SATFINITE.E5M2.F32.PACK_AB_MERGE_C R5, RZ, R2, RZ ;  /* 0x00000002ff05723e */ /* 0x000fc600048060ff */
[----:B------:R-:W-:Y:S01]  /*e710*/  @!P5 STG.E.U8 desc[UR14][R30.64+0x68], R11 ;  /* 0x0000680b1e00d986 */ /* 0x000fe2000c10110e */
[----:B------:R-:W-:-:S03]  /*e720*/  ISETP.LT.OR P5, PT, R41, 0x71, !P0 ;  /* 0x000000712900780c */ /* 0x000fc600047a1670 */
[----:B------:R-:W-:Y:S01]  /*e730*/  @!P6 STG.E.U8 desc[UR14][R30.64+0x69], R5 ;  /* 0x000069051e00e986 */ /* 0x000fe2000c10110e */
[----:B------:R-:W-:Y:S01]  /*e740*/  ISETP.LT.OR P6, PT, R41, 0x72, !P0 ;  /* 0x000000722900780c */ /* 0x000fe200047c1670 */
[----:B--2---:R-:W-:Y:S01]  /*e750*/  FMUL R0, R220, UR20 ;  /* 0x00000014dc007c20 */ /* 0x004fe20008400000 */
[----:B------:R-:W-:-:S04]  /*e760*/  FMUL R3, R221, UR20 ;  /* 0x00000014dd037c20 */ /* 0x000fc80008400000 */
[----:B0-----:R-:W-:Y:S02]  /*e770*/  F2FP.SATFINITE.E5M2.F32.PACK_AB_MERGE_C R7, RZ, R0, RZ ;  /* 0x00000000ff07723e */ /* 0x001fe400048060ff */
[----:B------:R-:W-:Y:S01]  /*e780*/  F2FP.SATFINITE.E5M2.F32.PACK_AB_MERGE_C R9, RZ, R3, RZ ;  /* 0x00000003ff09723e */ /* 0x000fe200048060ff */
[----:B------:R-:W-:Y:S02]  /*e790*/  FMUL R0, R223, UR20 ;  /* 0x00000014df007c20 */ /* 0x000fe40008400000 */
[----:B------:R0:W-:Y:S01]  /*e7a0*/  @!P3 STG.E.U8 desc[UR14][R28.64+0x70], R7 ;  /* 0x000070071c00b986 */ /* 0x0001e2000c10110e */
[----:B------:R-:W-:-:S03]  /*e7b0*/  ISETP.LT.OR P3, PT, R41, 0x79, !P0 ;  /* 0x000000792900780c */ /* 0x000fc60004761670 */
[----:B------:R1:W-:Y:S01]  /*e7c0*/  @!P2 STG.E.U8 desc[UR14][R28.64+0x71], R9 ;  /* 0x000071091c00a986 */ /* 0x0003e2000c10110e */
[C---:B------:R-:W-:Y:S02]  /*e7d0*/  ISETP.LT.OR P2, PT, R41.reuse, 0x79, !P1 ;  /* 0x000000792900780c */ /* 0x040fe40004f41670 */
[C---:B------:R-:W-:Y:S02]  /*e7e0*/  ISETP.LT.OR P1, PT, R41.reuse, 0x7a, !P1 ;  /* 0x0000007a2900780c */ /* 0x040fe40004f21670 */
[----:B------:R-:W-:Y:S01]  /*e7f0*/  F2FP.SATFINITE.E5M2.F32.PACK_AB_MERGE_C R13, RZ, R0, RZ ;  /* 0x00000000ff0d723e */ /* 0x000fe200048060ff */
[----:B------:R-:W-:Y:S01]  /*e800*/  FMUL R0, R222, UR20 ;  /* 0x00000014de007c20 */ /* 0x000fe20008400000 */
[----:B------:R-:W-:Y:S01]  /*e810*/  ISETP.LT.OR P0, PT, R41, 0x7a, !P0 ;  /* 0x0000007a2900780c */ /* 0x000fe20004701670 */
[----:B------:R-:W-:-:S03]  /*e820*/  FMUL R2, R224, UR20 ;  /* 0x00000014e0027c20 */ /* 0x000fc60008400000 */
[----:B0-----:R-:W-:Y:S02]  /*e830*/  F2FP.SATFINITE.E5M2.F32.PACK_AB_MERGE_C R7, RZ, R0, RZ ;  /* 0x00000000ff07723e */ /* 0x001fe400048060ff */
[----:B-1----:R-:W-:Y:S01]  /*e840*/  F2FP.SATFINITE.E5M2.F32.PACK_AB_MERGE_C R9, RZ, R2, RZ ;  /* 0x00000002ff09723e */ /* 0x002fe200048060ff */
[----:B---3--:R-:W-:Y:S01]  /*e850*/  FMUL R3, R225, UR20 ;  /* 0x00000014e1037c20 */ /* 0x008fe20008400000 */
[----:B----4-:R-:W-:Y:S01]  /*e860*/  FMUL R4, R227, UR20 ;  /* 0x00000014e3047c20 */ /* 0x010fe20008400000 */
[----:B------:R-:W-:-:S03]  /*e870*/  FMUL R5, R226, UR20 ;  /* 0x00000014e2057c20 */ /* 0x000fc60008400000 */
[----:B------:R-:W-:Y:S02]  /*e880*/  F2FP.SATFINITE.E5M2.F32.PACK_AB_MERGE_C R3, RZ, R3, RZ ;  /* 0x00000003ff03723e */ /* 0x000fe400048060ff */
[----:B------:R-:W-:Y:S02]  /*e890*/  F2FP.SATFINITE.E5M2.F32.PACK_AB_MERGE_C R11, RZ, R4, RZ ;  /* 0x00000004ff0b723e */ /* 0x000fe400048060ff */
[----:B------:R-:W-:Y:S01]  /*e8a0*/  F2FP.SATFINITE.E5M2.F32.PACK_AB_MERGE_C R5, RZ, R5, RZ ;  /* 0x00000005ff05723e */ /* 0x000fe200048060ff */
[----:B------:R0:W-:Y:S04]  /*e8b0*/  @!P5 STG.E.U8 desc[UR14][R30.64+0x70], R13 ;  /* 0x0000700d1e00d986 */ /* 0x0001e8000c10110e */
[----:B------:R0:W-:Y:S04]  /*e8c0*/  @!P6 STG.E.U8 desc[UR14][R30.64+0x71], R7 ;  /* 0x000071071e00e986 */ /* 0x0001e8000c10110e */
[----:B------:R0:W-:Y:S04]  /*e8d0*/  @!P2 STG.E.U8 desc[UR14][R28.64+0x78], R9 ;  /* 0x000078091c00a986 */ /* 0x0001e8000c10110e */
[----:B------:R0:W-:Y:S04]  /*e8e0*/  @!P1 STG.E.U8 desc[UR14][R28.64+0x79], R3 ;  /* 0x000079031c009986 */ /* 0x0001e8000c10110e */
[----:B------:R0:W-:Y:S04]  /*e8f0*/  @!P3 STG.E.U8 desc[UR14][R30.64+0x78], R11 ;  /* 0x0000780b1e00b986 */ /* 0x0001e8000c10110e */
[----:B------:R0:W-:Y:S02]  /*e900*/  @!P0 STG.E.U8 desc[UR14][R30.64+0x79], R5 ;  /* 0x000079051e008986 */ /* 0x0001e4000c10110e */
.L_x_295:
[----:B------:R-:W-:Y:S05]  /*e910*/  BSYNC B0 ;  /* 0x0000000000007941 */ /* 0x000fea0003800000 */
.L_x_37:
[----:B0----5:R-:W2:Y:S04]  /*e920*/  LDL.LU R3, [R1+0x78] ;  /* 0x0000780001037983 */ /* 0x021ea80000300800 */
[----:B------:R-:W2:Y:S01]  /*e930*/  LDL.LU R2, [R1+0x7c] ;  /* 0x00007c0001027983 */ /* 0x000ea20000300800 */
[----:B------:R-:W-:Y:S01]  /*e940*/  ULDC UR6, c[0x0][0xc] ;  /* 0x0000030000067ab9 */ /* 0x000fe20000000800 */
[----:B------:R-:W-:Y:S01]  /*e950*/  ULDC UR7, c[0x0][0x10] ;  /* 0x0000040000077ab9 */ /* 0x000fe20000000800 */
[----:B------:R-:W2:Y:S01]  /*e960*/  LDC R5, c[0x0][0x14] ;  /* 0x00000500ff057b82 */ /* 0x000ea20000000800 */
[----:B------:R-:W-:Y:S01]  /*e970*/  UIMAD.WIDE.U32 UR6, UR6, UR7, URZ ;  /* 0x00000007060672a5 */ /* 0x000fe2000f8e003f */
[----:B------:R-:W-:Y:S01]  /*e980*/  PRMT R0, RZ, 0x7610, R0 ;  /* 0x00007610ff007816 */ /* 0x000fe20000000000 */
[----:B------:R-:W-:-:S04]  /*e990*/  UMOV UR12, 0xffffffff ;  /* 0xffffffff000c7882 */ /* 0x000fc80000000000 */
[----:B--2---:R-:W-:-:S04]  /*e9a0*/  IMAD.WIDE.U32 R2, R5, UR6, R2 ;  /* 0x0000000605027c25 */ /* 0x004fc8000f8e0002 */
[----:B------:R-:W-:Y:S01]  /*e9b0*/  IMAD R5, R5, UR7, RZ ;  /* 0x0000000705057c24 */ /* 0x000fe2000f8e02ff */
[----:B------:R-:W-:Y:S01]  /*e9c0*/  ULDC.64 UR6, c[0x0][0x650] ;  /* 0x0001940000067ab9 */ /* 0x000fe20000000a00 */
[----:B------:R-:W-:Y:S01]  /*e9d0*/  IMAD.MOV.U32 R19, RZ, RZ, R2 ;  /* 0x000000ffff137224 */ /* 0x000fe200078e0002 */
[----:B------:R-:W-:Y:S01]  /*e9e0*/  ISETP.GE.U32.AND P0, PT, R2, UR6, PT ;  /* 0x0000000602007c0c */ /* 0x000fe2000bf06070 */
[----:B------:R-:W-:Y:S02]  /*e9f0*/  IMAD.IADD R22, R3, 0x1, R5 ;  /* 0x0000000103167824 */ /* 0x000fe400078e0205 */
[----:B------:R-:W-:-:S03]  /*ea00*/  IMAD.MOV.U32 R2, RZ, RZ, -0x1 ;  /* 0xffffffffff027424 */ /* 0x000fc600078e00ff */
[----:B------:R0:W-:Y:S01]  /*ea10*/  STL [R1+0x78], R22 ;  /* 0x0000781601007387 */ /* 0x0001e20000100800 */
[----:B------:R-:W-:-:S03]  /*ea20*/  ISETP.GE.U32.AND.EX P0, PT, R22, UR7, PT, P0 ;  /* 0x0000000716007c0c */ /* 0x000fc6000bf06100 */
[----:B------:R0:W-:Y:S04]  /*ea30*/  STL [R1+0x7c], R19 ;  /* 0x00007c1301007387 */ /* 0x0001e80000100800 */
[----:B------:R0:W-:Y:S06]  /*ea40*/  STL [R1+0x80], R2 ;  /* 0x0000800201007387 */ /* 0x0001ec0000100800 */
[----:B------:R-:W-:Y:S05]  /*ea50*/  @P0 BRA `(.L_x_296) ;  /* 0x00000004006c0947 */ /* 0x000fea0003800000 */
[----:B------:R-:W2:Y:S01]  /*ea60*/  S2R R14, SR_CTAID.X ;  /* 0x00000000000e7919 */ /* 0x000ea20000002500 */
[----:B------:R-:W5:Y:S01]  /*ea70*/  LDC.64 R8, c[0x0][0x628] ;  /* 0x00018a00ff087b82 */ /* 0x000f620000000a00 */
[----:B------:R-:W-:Y:S01]  /*ea80*/  ULDC UR6, c[0x0][0x150] ;  /* 0x0000540000067ab9 */ /* 0x000fe20000000800 */
[----:B------:R-:W-:Y:S01]  /*ea90*/  IMAD.MOV.U32 R6, RZ, RZ, R19 ;  /* 0x000000ffff067224 */ /* 0x000fe200078e0013 */
[----:B------:R-:W0:Y:S01]  /*eaa0*/  S2R R16, SR_CTAID.Y ;  /* 0x0000000000107919 */ /* 0x000e220000002600 */
[----:B------:R-:W-:-:S04]  /*eab0*/  IMAD.MOV.U32 R7, RZ, RZ, R22 ;  /* 0x000000ffff077224 */ /* 0x000fc800078e0016 */
[----:B------:R-:W0:Y:S08]  /*eac0*/  LDC R17, c[0x0][0x144] ;  /* 0x00005100ff117b82 */ /* 0x000e300000000800 */
[----:B------:R-:W0:Y:S08]  /*ead0*/  LDC R10, c[0x0][0x630] ;  /* 0x00018c00ff0a7b82 */ /* 0x000e300000000800 */
[----:B------:R-:W0:Y:S01]  /*eae0*/  LDC.64 R12, c[0x0][0x620] ;  /* 0x00018800ff0c7b82 */ /* 0x000e220000000a00 */
[----:B-----5:R-:W-:-:S04]  /*eaf0*/  ISETP.NE.U32.AND P0, PT, R8, RZ, PT ;  /* 0x000000ff0800720c */ /* 0x020fc80003f05070 */
[----:B------:R-:W-:Y:S02]  /*eb00*/  ISETP.NE.AND.EX P0, PT, R9, RZ, PT, P0 ;  /* 0x000000ff0900720c */ /* 0x000fe40003f05300 */
[----:B--2---:R-:W-:-:S05]  /*eb10*/  I2FP.F32.U32 R0, R14 ;  /* 0x0000000e00007245 */ /* 0x004fca0000201000 */
[----:B------:R-:W-:-:S04]  /*eb20*/  FMUL R0, R0, UR6 ;  /* 0x0000000600007c20 */ /* 0x000fc80008400000 */
[----:B------:R2:W0:Y:S02]  /*eb30*/  F2I.U32.TRUNC.NTZ R15, R0 ;  /* 0x00000000000f7305 */ /* 0x000424000020f000 */
[----:B------:R-:W-:Y:S05]  /*eb40*/  @!P0 BRA `(.L_x_297) ;  /* 0x0000000000288947 */ /* 0x000fea0003800000 */
[----:B--2---:R-:W2:Y:S02]  /*eb50*/  LDC R0, c[0x0][0x634] ;  /* 0x00018d00ff007b82 */ /* 0x004ea40000000800 */
[----:B--2---:R-:W-:-:S05]  /*eb60*/  IADD3 R7, P0, R19, R0, RZ ;  /* 0x0000000013077210 */ /* 0x004fca0007f1e0ff */
[----:B------:R-:W-:-:S04]  /*eb70*/  IMAD.X R11, RZ, RZ, R22, P0 ;  /* 0x000000ffff0b7224 */ /* 0x000fc800000e0616 */
[----:B0-----:R-:W-:-:S04]  /*eb80*/  IMAD.WIDE.U32 R2, R11, R8, RZ ;  /* 0x000000080b027225 */ /* 0x001fc800078e00ff */
[----:B------:R-:W-:-:S04]  /*eb90*/  IMAD.WIDE.U32 R4, P0, R7, R9, R2 ;  /* 0x0000000907047225 */ /* 0x000fc80007800002 */
[----:B------:R-:W-:-:S04]  /*eba0*/  IMAD.WIDE.U32 R2, R7, R8, RZ ;  /* 0x0000000807027225 */ /* 0x000fc800078e00ff */
[----:B------:R-:W-:Y:S01]  /*ebb0*/  IMAD.X R7, RZ, RZ, RZ, P0 ;  /* 0x000000ffff077224 */ /* 0x000fe200000e06ff */
[----:B------:R-:W-:Y:S01]  /*ebc0*/  IADD3 RZ, P0, R3, R4, RZ ;  /* 0x0000000403ff7210 */ /* 0x000fe20007f1e0ff */
[----:B------:R-:W-:-:S04]  /*ebd0*/  IMAD.MOV.U32 R6, RZ, RZ, R5 ;  /* 0x000000ffff067224 */ /* 0x000fc800078e0005 */
[----:B------:R-:W-:-:S08]  /*ebe0*/  IMAD.WIDE.U32.X R6, R11, R9, R6, P0 ;  /* 0x000000090b067225 */ /* 0x000fd000000e0406 */
.L_x_297:
[-CC-:B01----:R-:W-:Y:S01]  /*ebf0*/  SHF.R.U64 R24, R6, R10.reuse, R7.reuse ;  /* 0x0000000a06187219 */ /* 0x183fe20000001207 */
[----:B------:R-:W0:Y:S01]  /*ec00*/  LDC.64 R20, c[0x0][0x640] ;  /* 0x00019000ff147b82 */ /* 0x000e220000000a00 */
[----:B--2---:R-:W-:Y:S01]  /*ec10*/  SHF.R.U32.HI R0, RZ, R10, R7 ;  /* 0x0000000aff007219 */ /* 0x004fe20000011607 */
[----:B------:R-:W-:Y:S01]  /*ec20*/  IMAD.MOV.U32 R2, RZ, RZ, R19 ;  /* 0x000000ffff027224 */ /* 0x000fe200078e0013 */
[----:B------:R-:W-:Y:S01]  /*ec30*/  IADD3 R5, P0, RZ, -R24, RZ ;  /* 0x80000018ff057210 */ /* 0x000fe20007f1e0ff */
[----:B------:R-:W-:Y:S01]  /*ec40*/  IMAD.MOV R15, RZ, RZ, -R15 ;  /* 0x000000ffff0f7224 */ /* 0x000fe200078e0a0f */
[----:B------:R-:W-:Y:S01]  /*ec50*/  ULDC UR6, c[0x0][0x154] ;  /* 0x0000550000067ab9 */ /* 0x000fe20000000800 */
[----:B------:R-:W-:Y:S02]  /*ec60*/  IMAD.MOV.U32 R7, RZ, RZ, 0x1 ;  /* 0x00000001ff077424 */ /* 0x000fe400078e00ff */
[----:B------:R-:W1:Y:S01]  /*ec70*/  LDC R4, c[0x0][0x618] ;  /* 0x00018600ff047b82 */ /* 0x000e620000000800 */
[----:B------:R-:W-:-:S02]  /*ec80*/  IMAD.X R3, RZ, RZ, ~R0, P0 ;  /* 0x000000ffff037224 */ /* 0x000fc400000e0e00 */
[----:B------:R-:W-:Y:S02]  /*ec90*/  IMAD R15, R17, R15, R14 ;  /* 0x0000000f110f7224 */ /* 0x000fe400078e020e */
[-C--:B------:R-:W-:Y:S02]  /*eca0*/  IMAD R0, R3, R12.reuse, RZ ;  /* 0x0000000c03007224 */ /* 0x080fe400078e02ff */
[----:B------:R-:W-:Y:S01]  /*ecb0*/  IMAD.MOV.U32 R3, RZ, RZ, R22 ;  /* 0x000000ffff037224 */ /* 0x000fe200078e0016 */
[----:B------:R-:W2:Y:S01]  /*ecc0*/  LDC R6, c[0x0][0x608] ;  /* 0x00018200ff067b82 */ /* 0x000ea20000000800 */
[----:B------:R-:W-:-:S04]  /*ecd0*/  IMAD.WIDE.U32 R2, R5, R12, R2 ;  /* 0x0000000c05027225 */ /* 0x000fc800078e0002 */
[----:B------:R-:W-:-:S03]  /*ece0*/  IMAD R5, R5, R13, R0 ;  /* 0x0000000d05057224 */ /* 0x000fc600078e0200 */
[----:B------:R-:W5:Y:S01]  /*ecf0*/  LDC R18, c[0x0][0x658] ;  /* 0x00019600ff127b82 */ /* 0x000f620000000800 */
[----:B------:R-:W-:Y:S01]  /*ed00*/  I2FP.F32.U32 R0, R16 ;  /* 0x0000001000007245 */ /* 0x000fe20000201000 */
[----:B------:R-:W-:Y:S01]  /*ed10*/  IMAD.IADD R3, R3, 0x1, R5 ;  /* 0x0000000103037824 */ /* 0x000fe200078e0205 */
[----:B0-----:R-:W-:Y:S01]  /*ed20*/  ISETP.NE.U32.AND P0, PT, R20, RZ, PT ;  /* 0x000000ff1400720c */ /* 0x001fe20003f05070 */
[----:B------:R-:W-:Y:S02]  /*ed30*/  IMAD.MOV.U32 R5, RZ, RZ, -0x1 ;  /* 0xffffffffff057424 */ /* 0x000fe400078e00ff */
[----:B------:R-:W-:Y:S02]  /*ed40*/  FMUL R0, R0, UR6 ;  /* 0x0000000600007c20 */ /* 0x000fe40008400000 */
[----:B------:R-:W0:Y:S01]  /*ed50*/  LDC R13, c[0x0][0x148] ;  /* 0x00005200ff0d7b82 */ /* 0x000e220000000800 */
[----:B-1----:R-:W-:Y:S01]  /*ed60*/  SHF.R.U64 R10, R2, R4, R3 ;  /* 0x00000004020a7219 */ /* 0x002fe20000001203 */
[----:B------:R1:W0:Y:S01]  /*ed70*/  F2I.U32.TRUNC.NTZ R12, R0 ;  /* 0x00000000000c7305 */ /* 0x000222000020f000 */
[----:B------:R-:W-:-:S02]  /*ed80*/  ISETP.NE.AND.EX P0, PT, R21, RZ, PT, P0 ;  /* 0x000000ff1500720c */ /* 0x000fc40003f05300 */
[----:B------:R-:W-:-:S03]  /*ed90*/  SHF.R.U32.HI R3, RZ, R4, R3 ;  /* 0x00000004ff037219 */ /* 0x000fc60000011603 */
[----:B------:R-:W0:Y:S01]  /*eda0*/  LDC R14, c[0x0][0x600] ;  /* 0x00018000ff0e7b82 */ /* 0x000e220000000800 */
[-CC-:B--2---:R-:W-:Y:S02]  /*edb0*/  SHF.R.U64 R8, R10, R6.reuse, R3.reuse ;  /* 0x000000060a087219 */ /* 0x184fe40000001203 */
[----:B------:R-:W-:-:S05]  /*edc0*/  SHF.R.U32.HI R3, RZ, R6, R3 ;  /* 0x00000006ff037219 */ /* 0x000fca0000011603 */
[----:B------:R-:W2:Y:S01]  /*edd0*/  LDC R19, c[0x0][0x648] ;  /* 0x00019200ff137b82 */ /* 0x000ea20000000800 */
[-CC-:B-----5:R-:W-:Y:S02]  /*ede0*/  SHF.R.U64 R11, R8, R18.reuse, R3.reuse ;  /* 0x00000012080b7219 */ /* 0x1a0fe40000001203 */
[-C--:B------:R-:W-:Y:S02]  /*edf0*/  SHF.L.U32 R5, R5, R18.reuse, RZ ;  /* 0x0000001205057219 */ /* 0x080fe400000006ff */
[-C--:B------:R-:W-:Y:S01]  /*ee00*/  SHF.R.U32.HI R3, RZ, R18.reuse, R3 ;  /* 0x00000012ff037219 */ /* 0x080fe20000011603 */
[----:B------:R-:W-:Y:S01]  /*ee10*/  IMAD.MOV.U32 R2, RZ, RZ, R11 ;  /* 0x000000ffff027224 */ /* 0x000fe200078e000b */
[----:B------:R-:W-:Y:S01]  /*ee20*/  SHF.L.U32 R40, R7, R18, RZ ;  /* 0x0000001207287219 */ /* 0x000fe200000006ff */
[----:B------:R-:W0:Y:S01]  /*ee30*/  LDC R22, c[0x0][0x638] ;  /* 0x00018e00ff167b82 */ /* 0x000e220000000800 */
[----:B------:R-:W-:-:S07]  /*ee40*/  LOP3.LUT R17, RZ, R5, RZ, 0x33, !PT ;  /* 0x00000005ff117212 */ /* 0x000fce00078e33ff */
[----:B------:R-:W0:Y:S01]  /*ee50*/  LDC R23, c[0x0][0x610] ;  /* 0x00018400ff177b82 */ /* 0x000e220000000800 */
[----:B-1----:R-:W-:Y:S05]  /*ee60*/  @!P0 BRA `(.L_x_298) ;  /* 0x0000000000288947 */ /* 0x002fea0003800000 */
        /* <DEDUP_REMOVED lines=10> */
.L_x_298:
[----:B--2---:R-:W-:Y:S01]  /*ef10*/  SHF.R.U64 R0, R2, R19, R3 ;  /* 0x0000001302007219 */ /* 0x004fe20000001203 */
[----:B0-----:R-:W-:Y:S01]  /*ef20*/  VIADD R3, R14, 0xffffffff ;  /* 0xffffffff0e037836 */ /* 0x001fe20000000000 */
[----:B------:R-:W-:Y:S01]  /*ef30*/  LOP3.LUT R5, R8, R17, RZ, 0xc0, !PT ;  /* 0x0000001108057212 */ /* 0x000fe200078ec0ff */
[----:B------:R-:W-:Y:S01]  /*ef40*/  IMAD.MOV R12, RZ, RZ, -R12 ;  /* 0x000000ffff0c7224 */ /* 0x000fe200078e0a0c */
[----:B------:R-:W-:Y:S01]  /*ef50*/  R2UR UR12, R24 ;  /* 0x00000000180c72ca */ /* 0x000fe200000e0000 */
[----:B------:R-:W-:Y:S01]  /*ef60*/  IMAD.MOV R2, RZ, RZ, -R0 ;  /* 0x000000ffff027224 */ /* 0x000fe200078e0a00 */
[----:B------:R-:W-:Y:S01]  /*ef70*/  LOP3.LUT R3, R10, R3, RZ, 0xc0, !PT ;  /* 0x000000030a037212 */ /* 0x000fe200078ec0ff */
[----:B------:R-:W-:Y:S02]  /*ef80*/  IMAD R40, R40, R0, R5 ;  /* 0x0000000028287224 */ /* 0x000fe400078e0205 */
[----:B------:R-:W-:Y:S02]  /*ef90*/  @P4 IMAD R15, R13, R12, R16 ;  /* 0x0000000c0d0f4224 */ /* 0x000fe400078e0210 */
[----:B------:R-:W-:-:S02]  /*efa0*/  IMAD R0, R2, R22, R11 ;  /* 0x0000001602007224 */ /* 0x000fc400078e020b */
[----:B------:R-:W-:Y:S02]  /*efb0*/  IMAD R40, R40, R23, R15 ;  /* 0x0000001728287224 */ /* 0x000fe400078e020f */
[----:B------:R-:W-:Y:S02]  /*efc0*/  IMAD R3, R0, R14, R3 ;  /* 0x0000000e00037224 */ /* 0x000fe400078e0203 */
[----:B------:R-:W-:-:S03]  /*efd0*/  IMAD.MOV.U32 R0, RZ, RZ, 0x1 ;  /* 0x00000001ff007424 */ /* 0x000fc600078e00ff */
[----:B------:R-:W-:Y:S02]  /*efe0*/  SEL R2, R3, R40, !P4 ;  /* 0x0000002803027207 */ /* 0x000fe40006000000 */
[----:B------:R-:W-:-:S03]  /*eff0*/  SEL R40, R40, R3, !P4 ;  /* 0x0000000328287207 */ /* 0x000fc60006000000 */
[----:B------:R2:W-:Y:S04]  /*f000*/  STL [R1+0x80], R2 ;  /* 0x0000800201007387 */ /* 0x0005e80000100800 */
.L_x_296:
[----:B------:R0:W-:Y:S01]  /*f010*/  STL [R1+0x84], R40 ;  /* 0x0000842801007387 */ /* 0x0001e20000100800 */
[----:B------:R-:W-:-:S13]  /*f020*/  LOP3.LUT P0, RZ, R0, 0xff, RZ, 0xc0, !PT ;  /* 0x000000ff00ff7812 */ /* 0x000fda000780c0ff */
[----:B0-----:R-:W-:Y:S05]  /*f030*/  @P0 BRA `(.L_x_299) ;  /* 0xffffff2000b40947 */ /* 0x001fea000383ffff */
[----:B------:R-:W-:Y:S05]  /*f040*/  EXIT ;  /* 0x000000000000794d */ /* 0x000fea0003800000 */
.L_x_7:
[----:B------:R-:W2:Y:S01]  /*f050*/  LDL R22, [R1+0x7c] ;  /* 0x00007c0001167983 */ /* 0x000ea20000100800 */
[----:B------:R-:W-:-:S03]  /*f060*/  ULDC.64 UR4, c[0x0][0x650] ;  /* 0x0001940000047ab9 */ /* 0x000fc60000000a00 */
[----:B0-----:R-:W3:Y:S01]  /*f070*/  LDL R23, [R1+0x78] ;  /* 0x0000780001177983 */ /* 0x001ee20000100800 */
[----:B------:R-:W-:Y:S01]  /*f080*/  PRMT R4, RZ, 0x7610, R4 ;  /* 0x00007610ff047816 */ /* 0x000fe20000000004 */
[----:B------:R-:W-:Y:S02]  /*f090*/  IMAD.MOV.U32 R5, RZ, RZ, -0x1 ;  /* 0xffffffffff057424 */ /* 0x000fe400078e00ff */
[----:B------:R-:W-:Y:S02]  /*f0a0*/  IMAD.MOV.U32 R7, RZ, RZ, -0x1 ;  /* 0xffffffffff077424 */ /* 0x000fe400078e00ff */
[----:B------:R-:W-:Y:S01]  /*f0b0*/  IMAD.MOV.U32 R6, RZ, RZ, -0x1 ;  /* 0xffffffffff067424 */ /* 0x000fe200078e00ff */
[----:B--2---:R-:W-:-:S04]  /*f0c0*/  ISETP.GE.U32.AND P0, PT, R22, UR4, PT ;  /* 0x0000000416007c0c */ /* 0x004fc8000bf06070 */
[----:B---3--:R-:W-:-:S13]  /*f0d0*/  ISETP.GE.U32.AND.EX P0, PT, R23, UR5, PT, P0 ;  /* 0x0000000517007c0c */ /* 0x008fda000bf06100 */
[----:B------:R-:W-:Y:S05]  /*f0e0*/  @P0 BRA `(.L_x_300) ;  /* 0x00000004002c0947 */ /* 0x000fea0003800000 */
[----:B------:R-:W0:Y:S01]  /*f0f0*/  LDC.64 R14, c[0x0][0x628] ;  /* 0x00018a00ff0e7b82 */ /* 0x000e220000000a00 */
[----:B------:R-:W-:Y:S02]  /*f100*/  IMAD.MOV.U32 R8, RZ, RZ, R22 ;  /* 0x000000ffff087224 */ /* 0x000fe400078e0016 */
[----:B------:R-:W-:-:S05]  /*f110*/  IMAD.MOV.U32 R9, RZ, RZ, R23 ;  /* 0x000000ffff097224 */ /* 0x000fca00078e0017 */
[----:B------:R-:W1:Y:S08]  /*f120*/  LDC R10, c[0x0][0x630] ;  /* 0x00018c00ff0a7b82 */ /* 0x000e700000000800 */
[----:B------:R-:W2:Y:S01]  /*f130*/  LDC.64 R16, c[0x0][0x620] ;  /* 0x00018800ff107b82 */ /* 0x000ea20000000a00 */
[----:B0-----:R-:W-:-:S04]  /*f140*/  ISETP.NE.U32.AND P0, PT, R14, RZ, PT ;  /* 0x000000ff0e00720c */ /* 0x001fc80003f05070 */
[----:B------:R-:W-:-:S13]  /*f150*/  ISETP.NE.AND.EX P0, PT, R15, RZ, PT, P0 ;  /* 0x000000ff0f00720c */ /* 0x000fda0003f05300 */
[----:B-12---:R-:W-:Y:S05]  /*f160*/  @!P0 BRA `(.L_x_301) ;  /* 0x0000000000288947 */ /* 0x006fea0003800000 */
[----:B------:R-:W0:Y:S02]  /*f170*/  LDC R4, c[0x0][0x634] ;  /* 0x00018d00ff047b82 */ /* 0x000e240000000800 */
[----:B0-----:R-:W-:-:S05]  /*f180*/  IADD3 R9, P0, R22, R4, RZ ;  /* 0x0000000416097210 */ /* 0x001fca0007f1e0ff */
        /* <DEDUP_REMOVED lines=8> */
.L_x_301:
[----:B------:R-:W0:Y:S01]  /*f210*/  LDC.64 R20, c[0x0][0x640] ;  /* 0x00019000ff147b82 */ /* 0x000e220000000a00 */
[-CC-:B------:R-:W-:Y:S02]  /*f220*/  SHF.R.U64 R14, R8, R10.reuse, R9.reuse ;  /* 0x0000000a080e7219 */ /* 0x180fe40000001209 */
[----:B------:R-:W-:Y:S02]  /*f230*/  SHF.R.U32.HI R4, RZ, R10, R9 ;  /* 0x0000000aff047219 */ /* 0x000fe40000011609 */
[----:B------:R-:W-:-:S03]  /*f240*/  IADD3 R7, P0, RZ, -R14, RZ ;  /* 0x8000000eff077210 */ /* 0x000fc60007f1e0ff */
[----:B------:R-:W1:Y:S02]  /*f250*/  LDC R8, c[0x0][0x618] ;  /* 0x00018600ff087b82 */ /* 0x000e640000000800 */
[----:B------:R-:W-:Y:S02]  /*f260*/  IMAD.X R5, RZ, RZ, ~R4, P0 ;  /* 0x000000ffff057224 */ /* 0x000fe400000e0e04 */
[----:B------:R-:W-:Y:S02]  /*f270*/  IMAD.MOV.U32 R4, RZ, RZ, R22 ;  /* 0x000000ffff047224 */ /* 0x000fe400078e0016 */
[-C--:B------:R-:W-:Y:S02]  /*f280*/  IMAD R6, R5, R16.reuse, RZ ;  /* 0x0000001005067224 */ /* 0x080fe400078e02ff */
[----:B------:R-:W2:Y:S01]  /*f290*/  LDC R18, c[0x0][0x608] ;  /* 0x00018200ff127b82 */ /* 0x000ea20000000800 */
[----:B------:R-:W-:Y:S02]  /*f2a0*/  IMAD.MOV.U32 R5, RZ, RZ, R23 ;  /* 0x000000ffff057224 */ /* 0x000fe400078e0017 */
[----:B------:R-:W-:-:S05]  /*f2b0*/  IMAD.WIDE.U32 R4, R7, R16, R4 ;  /* 0x0000001007047225 */ /* 0x000fca00078e0004 */
[----:B------:R-:W3:Y:S01]  /*f2c0*/  LDC R19, c[0x0][0x658] ;  /* 0x00019600ff137b82 */ /* 0x000ee20000000800 */
[----:B------:R-:W-:Y:S01]  /*f2d0*/  IMAD R7, R7, R17, R6 ;  /* 0x0000001107077224 */ /* 0x000fe200078e0206 */
[----:B0-----:R-:W-:Y:S01]  /*f2e0*/  ISETP.NE.U32.AND P0, PT, R20, RZ, PT ;  /* 0x000000ff1400720c */ /* 0x001fe20003f05070 */
[----:B------:R-:W-:Y:S02]  /*f2f0*/  IMAD.MOV.U32 R6, RZ, RZ, -0x1 ;  /* 0xffffffffff067424 */ /* 0x000fe400078e00ff */
[----:B------:R-:W-:Y:S01]  /*f300*/  IMAD.IADD R5, R5, 0x1, R7 ;  /* 0x0000000105057824 */ /* 0x000fe200078e0207 */
[----:B------:R-:W-:Y:S02]  /*f310*/  ISETP.NE.AND.EX P0, PT, R21, RZ, PT, P0 ;  /* 0x000000ff1500720c */ /* 0x000fe40003f05300 */
[----:B------:R-:W0:Y:S02]  /*f320*/  LDC R17, c[0x0][0x600] ;  /* 0x00018000ff117b82 */ /* 0x000e240000000800 */
[----:B-1----:R-:W-:-:S02]  /*f330*/  SHF.R.U64 R10, R4, R8, R5 ;  /* 0x00000008040a7219 */ /* 0x002fc40000001205 */
[----:B------:R-:W-:-:S04]  /*f340*/  SHF.R.U32.HI R5, RZ, R8, R5 ;  /* 0x00000008ff057219 */ /* 0x000fc80000011605 */
[----:B------:R-:W1:Y:S01]  /*f350*/  LDC R22, c[0x0][0x648] ;  /* 0x00019200ff167b82 */ /* 0x000e620000000800 */
[-CC-:B--2---:R-:W-:Y:S02]  /*f360*/  SHF.R.U64 R15, R10, R18.reuse, R5.reuse ;  /* 0x000000120a0f7219 */ /* 0x184fe40000001205 */
[----:B------:R-:W-:Y:S01]  /*f370*/  SHF.R.U32.HI R4, RZ, R18, R5 ;  /* 0x00000012ff047219 */ /* 0x000fe20000011605 */
[----:B------:R-:W-:-:S04]  /*f380*/  IMAD.MOV.U32 R18, RZ, RZ, 0x1 ;  /* 0x00000001ff127424 */ /* 0x000fc800078e00ff */
[----:B------:R-:W2:Y:S01]  /*f390*/  LDC R23, c[0x0][0x638] ;  /* 0x00018e00ff177b82 */ /* 0x000ea20000000800 */
[-CC-:B---3--:R-:W-:Y:S02]  /*f3a0*/  SHF.R.U64 R16, R15, R19.reuse, R4.reuse ;  /* 0x000000130f107219 */ /* 0x188fe40000001204 */
[-C--:B------:R-:W-:Y:S02]  /*f3b0*/  SHF.L.U32 R6, R6, R19.reuse, RZ ;  /* 0x0000001306067219 */ /* 0x080fe400000006ff */
[----:B------:R-:W-:Y:S01]  /*f3c0*/  SHF.R.U32.HI R5, RZ, R19, R4 ;  /* 0x00000013ff057219 */ /* 0x000fe20000011604 */
[----:B------:R-:W-:Y:S01]  /*f3d0*/  IMAD.MOV.U32 R4, RZ, RZ, R16 ;  /* 0x000000ffff047224 */ /* 0x000fe200078e0010 */
[----:B------:R-:W-:Y:S01]  /*f3e0*/  LOP3.LUT R24, RZ, R6, RZ, 0x33, !PT ;  /* 0x00000006ff187212 */ /* 0x000fe200078e33ff */
[----:B------:R-:W3:Y:S01]  /*f3f0*/  LDC R25, c[0x0][0x610] ;  /* 0x00018400ff197b82 */ /* 0x000ee20000000800 */
[----:B------:R-:W-:Y:S05]  /*f400*/  @!P0 BRA `(.L_x_302) ;  /* 0x0000000000288947 */ /* 0x000fea0003800000 */
        /* <DEDUP_REMOVED lines=10> */
.L_x_302:
[----:B-1----:R-:W-:Y:S01]  /*f4b0*/  SHF.R.U64 R4, R4, R22, R5 ;  /* 0x0000001604047219 */ /* 0x002fe20000001205 */
[----:B0-----:R-:W-:Y:S01]  /*f4c0*/  VIADD R7, R17, 0xffffffff ;  /* 0xffffffff11077836 */ /* 0x001fe20000000000 */
[----:B------:R-:W-:Y:S01]  /*f4d0*/  SHF.L.U32 R18, R18, R19, RZ ;  /* 0x0000001312127219 */ /* 0x000fe200000006ff */
[----:B------:R-:W-:Y:S01]  /*f4e0*/  @P4 IMAD R0, R11, R12, R2 ;  /* 0x0000000c0b004224 */ /* 0x000fe200078e0202 */
[----:B------:R-:W-:Y:S01]  /*f4f0*/  LOP3.LUT R3, R15, R24, RZ, 0xc0, !PT ;  /* 0x000000180f037212 */ /* 0x000fe200078ec0ff */
[----:B------:R-:W-:Y:S01]  /*f500*/  IMAD.MOV R5, RZ, RZ, -R4 ;  /* 0x000000ffff057224 */ /* 0x000fe200078e0a04 */
[----:B------:R-:W-:Y:S01]  /*f510*/  LOP3.LUT R7, R10, R7, RZ, 0xc0, !PT ;  /* 0x000000070a077212 */ /* 0x000fe200078ec0ff */
[----:B------:R-:W-:Y:S02]  /*f520*/  IMAD.MOV.U32 R6, RZ, RZ, R14 ;  /* 0x000000ffff067224 */ /* 0x000fe400078e000e */
[----:B------:R-:W-:Y:S02]  /*f530*/  IMAD R3, R18, R4, R3 ;  /* 0x0000000412037224 */ /* 0x000fe400078e0203 */
[----:B--2---:R-:W-:-:S02]  /*f540*/  IMAD R2, R5, R23, R16 ;  /* 0x0000001705027224 */ /* 0x004fc400078e0210 */
[----:B---3--:R-:W-:Y:S02]  /*f550*/  IMAD R0, R3, R25, R0 ;  /* 0x0000001903007224 */ /* 0x008fe400078e0200 */
[----:B------:R-:W-:Y:S02]  /*f560*/  IMAD R5, R2, R17, R7 ;  /* 0x0000001102057224 */ /* 0x000fe400078e0207 */
[----:B------:R-:W-:-:S03]  /*f570*/  IMAD.MOV.U32 R4, RZ, RZ, 0x1 ;  /* 0x00000001ff047424 */ /* 0x000fc600078e00ff */
[----:B------:R-:W-:Y:S02]  /*f580*/  SEL R7, R5, R0, !P4 ;  /* 0x0000000005077207 */ /* 0x000fe40006000000 */
[----:B------:R-:W-:-:S07]  /*f590*/  SEL R5, R0, R5, !P4 ;  /* 0x0000000500057207 */ /* 0x000fce0006000000 */
.L_x_300:
[----:B------:R-:W-:-:S08]  /*f5a0*/  NOP ;  /* 0x0000000000007918 */ /* 0x000fd00000000000 */
[----:B------:R-:W0:-:S00]  /*f5b0*/  USETMAXREG.DEALLOC.CTAPOOL 0x28 ;  /* 0x00000028000079c8 */ /* 0x000e0000080e0500 */
[----:B------:R-:W-:-:S13]  /*f5c0*/  ISETP.NE.AND P0, PT, RZ, UR8, PT ;  /* 0x00000008ff007c0c */ /* 0x000fda000bf05270 */
[----:B------:R-:W-:Y:S05]  /*f5d0*/  @P0 EXIT ;  /* 0x000000000000094d */ /* 0x000fea0003800000 */
[----:B0-----:R-:W-:Y:S01]  /*f5e0*/  LOP3.LUT P0, RZ, R4, 0xff, RZ, 0xc0, !PT ;  /* 0x000000ff04ff7812 */ /* 0x001fe2000780c0ff */
[----:B------:R-:W-:Y:S02]  /*f5f0*/  IMAD.MOV.U32 R9, RZ, RZ, 0x1 ;  /* 0x00000001ff097424 */ /* 0x000fe400078e00ff */
[----:B------:R-:W-:-:S10]  /*f600*/  IMAD.MOV.U32 R12, RZ, RZ, RZ ;  /* 0x000000ffff0c7224 */ /* 0x000fd400078e00ff */
[----:B------:R-:W-:Y:S05]  /*f610*/  @!P0 BRA `(.L_x_303) ;  /* 0x0000000c00608947 */ /* 0x000fea0003800000 */
[----:B------:R-:W0:Y:S01]  /*f620*/  S2R R0, SR_CgaCtaId ;  /* 0x0000000000007919 */ /* 0x000e220000008800 */
[----:B------:R-:W-:Y:S01]  /*f630*/  ULDC UR4, c[0x0][0x28c] ;  /* 0x0000a30000047ab9 */ /* 0x000fe20000000800 */
[----:B------:R-:W-:Y:S01]  /*f640*/  ULDC UR6, c[0x0][0x658] ;  /* 0x0001960000067ab9 */ /* 0x000fe20000000800 */
[----:B------:R-:W-:Y:S01]  /*f650*/  UIADD3 UR10, UR4, 0x7f, URZ ;  /* 0x0000007f040a7890 */ /* 0x000fe2000fffe03f */
[----:B------:R-:W-:Y:S01]  /*f660*/  BSSY B0, `(.L_x_303) ;  /* 0x00000d3000007945 */ /* 0x000fe20003800000 */
[----:B------:R-:W-:Y:S01]  /*f670*/  UMOV UR7, 0xffffffff ;  /* 0xffffffff00077882 */ /* 0x000fe20000000000 */
[----:B------:R-:W-:Y:S01]  /*f680*/  ULDC UR5, c[0x0][0x600] ;  /* 0x0001800000057ab9 */ /* 0x000fe20000000800 */
[----:B------:R-:W-:Y:S01]  /*f690*/  UMOV UR9, 0x1 ;  /* 0x0000000100097882 */ /* 0x000fe20000000000 */
[----:B------:R-:W-:Y:S01]  /*f6a0*/  USHF.L.U32 UR7, UR7, UR6, URZ ;  /* 0x0000000607077299 */ /* 0x000fe2000800063f */
[----:B------:R-:W-:Y:S01]  /*f6b0*/  IMAD.MOV.U32 R11, RZ, RZ, 0x1 ;  /* 0x00000001ff0b7424 */ /* 0x000fe200078e00ff */
[----:B------:R-:W-:Y:S01]  /*f6c0*/  UIADD3 UR4, UR5, -0x1, URZ ;  /* 0xffffffff05047890 */ /* 0x000fe2000fffe03f */
[----:B------:R-:W-:Y:S01]  /*f6d0*/  IMAD.MOV.U32 R9, RZ, RZ, 0x1 ;  /* 0x00000001ff097424 */ /* 0x000fe200078e00ff */
[----:B------:R-:W-:Y:S01]  /*f6e0*/  USHF.R.S32.HI UR11, URZ, 0x1f, UR10 ;  /* 0x0000001f3f0b7899 */ /* 0x000fe2000801140a */
[----:B------:R-:W-:Y:S01]  /*f6f0*/  IMAD.MOV.U32 R12, RZ, RZ, RZ ;  /* 0x000000ffff0c7224 */ /* 0x000fe200078e00ff */
[----:B------:R-:W-:Y:S01]  /*f700*/  ULDC UR8, c[0x0][0xc] ;  /* 0x0000030000087ab9 */ /* 0x000fe20000000800 */
[----:B------:R-:W-:-:S02]  /*f710*/  USHF.L.U32 UR5, UR9, UR6, URZ ;  /* 0x0000000609057299 */ /* 0x000fc4000800063f */
[----:B------:R-:W-:Y:S01]  /*f720*/  ULEA.HI UR11, UR11, UR10, URZ, 0x7 ;  /* 0x0000000a0b0b7291 */ /* 0x000fe2000f8f383f */
[----:B------:R-:W-:Y:S01]  /*f730*/  ULDC UR9, c[0x0][0x10] ;  /* 0x0000040000097ab9 */ /* 0x000fe20000000800 */
[----:B------:R-:W-:Y:S02]  /*f740*/  ULOP3.LUT UR6, URZ, UR7, URZ, 0x33, !UPT ;  /* 0x000000073f067292 */ /* 0x000fe4000f8e333f */
[----:B------:R-:W-:Y:S01]  /*f750*/  UIMAD.WIDE.U32 UR8, UR8, UR9, URZ ;  /* 0x00000009080872a5 */ /* 0x000fe2000f8e003f */
[----:B------:R-:W-:Y:S01]  /*f760*/  ULDC UR7, c[0x0][0x14] ;  /* 0x0000050000077ab9 */ /* 0x000fe20000000800 */
[----:B------:R-:W-:Y:S02]  /*f770*/  USHF.R.S32.HI UR20, URZ, 0x7, UR11 ;  /* 0x000000073f147899 */ /* 0x000fe4000801140b */
[----:B------:R-:W-:Y:S02]  /*f780*/  UIMAD.WIDE.U32 UR22, UR8, UR7, URZ ;  /* 0x00000007081672a5 */ /* 0x000fe4000f8e003f */
[----:B------:R-:W-:-:S02]  /*f790*/  UIMAD UR18, UR9, UR7, URZ ;  /* 0x00000007091272a4 */ /* 0x000fc4000f8e023f */
[----:B------:R-:W-:Y:S01]  /*f7a0*/  ULOP3.LUT UR26, UR13, 0x2, URZ, 0xfc, !UPT ;  /* 0x000000020d1a7892 */ /* 0x000fe2000f8efc3f */
[C---:B0-----:R-:W-:Y:S01]  /*f7b0*/  IMAD.SHL.U32 R8, R0.reuse, 0x40, RZ ;  /* 0x0000004000087824 */ /* 0x041fe200078e00ff */
[----:B------:R-:W-:Y:S01]  /*f7c0*/  UIADD3 UR18, UR23, UR18, URZ ;  /* 0x0000001217127290 */ /* 0x000fe2000fffe03f */
[----:B------:R-:W-:Y:S01]  /*f7d0*/  IMAD.SHL.U32 R0, R0, 0x2000, RZ ;  /* 0x0000200000007824 */ /* 0x000fe200078e00ff */
[----:B------:R-:W-:Y:S02]  /*f7e0*/  UIADD3 UR27, UR20, 0x1, URZ ;  /* 0x00000001141b7890 */ /* 0x000fe4000fffe03f */
[----:B------:R-:W-:Y:S01]  /*f7f0*/  LOP3.LUT R8, R8, 0x40, RZ, 0xc0, !PT ;  /* 0x0000004008087812 */ /* 0x000fe200078ec0ff */
[----:B------:R-:W-:Y:S01]  /*f800*/  ULDC.64 UR24, c[0x0][0x198] ;  /* 0x0000660000187ab9 */ /* 0x000fe20000000a00 */
[----:B------:R-:W-:-:S08]  /*f810*/  LOP3.LUT R0, R0, 0x2000, RZ, 0xc0, !PT ;  /* 0x0000200000007812 */ /* 0x000fd000078ec0ff */
.L_x_314:
[----:B------:R-:W-:-:S03]  /*f820*/  UMOV UR7, 0xffffffff ;  /* 0xffffffff00077882 */ /* 0x000fc60000000000 */
[----:B------:R-:W-:Y:S05]  /*f830*/  BRA.DIV UR7, `(.L_x_304) ;  /* 0x0000000e07f87947 */ /* 0x000fea000b800000 */
[----:B------:R-:W-:-:S13]  /*f840*/  ELECT P0, URZ, PT ;  /* 0x00000000003f782f */ /* 0x000fda0003800000 */
.L_x_326:
[----:B------:R-:W0:Y:S01]  /*f850*/  LDC R2, c[0x0][0x28c] ;  /* 0x0000a300ff027b82 */ /* 0x000e220000000800 */
[----:B------:R-:W-:Y:S01]  /*f860*/  BSSY B1, `(.L_x_305) ;  /* 0x000003a000017945 */ /* 0x000fe20003800000 */
[----:B0-----:R-:W-:-:S13]  /*f870*/  ISETP.LT.OR P0, PT, R2, 0x1, !P0 ;  /* 0x000000010200780c */ /* 0x001fda0004701670 */
[----:B------:R-:W-:Y:S05]  /*f880*/  @P0 BRA `(.L_x_306) ;  /* 0x0000000000dc0947 */ /* 0x000fea0003800000 */
[----:B------:R-:W-:Y:S02]  /*f890*/  IMAD R7, R7, 0x80, R8 ;  /* 0x0000008007077824 */ /* 0x000fe400078e0208 */
[----:B------:R-:W-:Y:S02]  /*f8a0*/  IMAD.SHL.U32 R10, R5, 0x100, RZ ;  /* 0x00000100050a7824 */ /* 0x000fe400078e00ff */
[----:B------:R-:W-:Y:S02]  /*f8b0*/  IMAD.MOV.U32 R15, RZ, RZ, RZ ;  /* 0x000000ffff0f7224 */ /* 0x000fe400078e00ff */
[----:B------:R-:W-:Y:S02]  /*f8c0*/  IMAD.U32 R16, RZ, RZ, UR27 ;  /* 0x0000001bff107e24 */ /* 0x000fe4000f8e00ff */
[----:B------:R-:W-:Y:S02]  /*f8d0*/  IMAD.MOV.U32 R2, RZ, RZ, R9 ;  /* 0x000000ffff027224 */ /* 0x000fe400078e0009 */
[----:B------:R-:W-:-:S07]  /*f8e0*/  IMAD.MOV.U32 R3, RZ, RZ, R12 ;  /* 0x000000ffff037224 */ /* 0x000fce00078e000c */
.L_x_309:
[----:B------:R-:W0:Y:S01]  /*f8f0*/  S2R R5, SR_CgaCtaId ;  /* 0x0000000000057919 */ /* 0x000e220000008800 */
[----:B------:R-:W-:Y:S01]  /*f900*/  MOV R4, 0x400 ;  /* 0x0000040000047802 */ /* 0x000fe20000000f00 */
[----:B------:R-:W1:Y:S03]  /*f910*/  S2R R17, SR_TID.X ;  /* 0x0000000000117919 */ /* 0x000e660000002100 */
[----:B0-----:R-:W-:Y:S02]  /*f920*/  LEA R14, R5, R4, 0x18 ;  /* 0x00000004050e7211 */ /* 0x001fe400078ec0ff */
[----:B------:R-:W-:Y:S02]  /*f930*/  SHF.L.U32 R4, R2, 0x1f, RZ ;  /* 0x0000001f02047819 */ /* 0x000fe400000006ff */
[----:B-1----:R-:W-:Y:S01]  /*f940*/  LOP3.LUT P1, RZ, R17, 0x7f, RZ, 0xc0, !PT ;  /* 0x0000007f11ff7812 */ /* 0x002fe2000782c0ff */
[----:B------:R-:W-:-:S04]  /*f950*/  IMAD R13, R3, 0x8, R14 ;  /* 0x00000008030d7824 */ /* 0x000fc800078e020e */
[----:B------:R-:W0:Y:S08]  /*f960*/  SYNCS.PHASECHK.TRANS64.TRYWAIT P0, [R13+URZ+0x28], R4 ;  /* 0x000028040d0075a7 */ /* 0x000e30000800017f */
[----:B------:R-:W1:Y:S01]  /*f970*/  @!P1 LDC R5, c[0x0][0x500] ;  /* 0x00014000ff059b82 */ /* 0x000e620000000800 */
[----:B0-----:R-:W-:Y:S05]  /*f980*/  @!P0 BRA `(.L_x_307) ;  /* 0x0000000c00c48947 */ /* 0x001fea0003800000 */
.L_x_327:
[----:B------:R-:W-:Y:S01]  /*f990*/  UPRMT UR7, UR26, 0x9910, URZ ;  /* 0x000099101a077896 */ /* 0x000fe2000800003f */
[----:B-1----:R1:W-:Y:S03]  /*f9a0*/  @!P1 SYNCS.ARRIVE.TRANS64 RZ, [R13+URZ], R5 ;  /* 0x000000050dff99a7 */ /* 0x0023e6000800003f */
[----:B------:R-:W-:-:S06]  /*f9b0*/  UISETP.NE.AND UP0, UPT, UR7, 0x2, UPT ;  /* 0x000000020700788c */ /* 0x000fcc000bf05270 */
[----:B------:R-:W-:-:S13]  /*f9c0*/  PLOP3.LUT P0, PT, PT, PT, UP0, 0x80, 0x0 ;  /* 0x000000000000781c */ /* 0x000fda0003f0f008 */
[----:B-1----:R-:W-:Y:S05]  /*f9d0*/  @P0 BRA `(.L_x_308) ;  /* 0x0000000000040947 */ /* 0x002fea0003800000 */
[----:B------:R-:W-:Y:S01]  /*f9e0*/  BPT.TRAP 0x1 ;  /* 0x000000040000795c */ /* 0x000fe20000300000 */
.L_x_308:
[C---:B0-----:R-:W-:Y:S01]  /*f9f0*/  IMAD R4, R3.reuse, 0x8000, R14 ;  /* 0x0000800003047824 */ /* 0x041fe200078e020e */
[----:B------:R-:W-:Y:S01]  /*fa00*/  R2UR UR19, R14 ;  /* 0x000000000e1372ca */ /* 0x000fe200000e0000 */
[----:B------:R-:W-:Y:S01]  /*fa10*/  IMAD R5, R3, 0x4000, R0 ;  /* 0x0000400003057824 */ /* 0x000fe200078e0200 */
[----:B------:R-:W-:Y:S01]  /*fa20*/  R2UR UR9, R13 ;  /* 0x000000000d0972ca */ /* 0x000fe200000e0000 */
[----:B------:R-:W-:Y:S01]  /*fa30*/  VIADD R16, R16, 0xffffffff ;  /* 0xffffffff10107836 */ /* 0x000fe20000000000 */
[----:B------:R-:W-:Y:S01]  /*fa40*/  R2UR UR7, R4 ;  /* 0x00000000040772ca */ /* 0x000fe200000e0000 */
[----:B------:R-:W-:Y:S01]  /*fa50*/  UIADD3 UR14, UP0, UR24, 0xf0, URZ ;  /* 0x000000f0180e7890 */ /* 0x000fe2000ff1e03f */
[----:B------:R-:W-:Y:S01]  /*fa60*/  R2UR UR8, R5 ;  /* 0x00000000050872ca */ /* 0x000fe200000e0000 */
[----:B------:R-:W-:Y:S01]  /*fa70*/  UIADD3 UR28, UP1, UR24, 0x1f0, URZ ;  /* 0x000001f0181c7890 */ /* 0x000fe2000ff3e03f */
[----:B------:R-:W-:Y:S01]  /*fa80*/  R2UR UR11, R10 ;  /* 0x000000000a0b72ca */ /* 0x000fe200000e0000 */
[----:B------:R-:W-:Y:S01]  /*fa90*/  UIADD3.X UR15, URZ, UR25, URZ, UP0, !UPT ;  /* 0x000000193f0f7290 */ /* 0x000fe200087fe43f */
[----:B------:R-:W-:Y:S01]  /*faa0*/  R2UR UR10, R15 ;  /* 0x000000000f0a72ca */ /* 0x000fe200000e0000 */
[----:B------:R-:W-:Y:S01]  /*fab0*/  VIADD R3, R3, 0x1 ;  /* 0x0000000103037836 */ /* 0x000fe20000000000 */
[----:B------:R-:W-:Y:S01]  /*fac0*/  R2UR UR12, R6 ;  /* 0x00000000060c72ca */ /* 0x000fe200000e0000 */
[----:B------:R-:W-:Y:S01]  /*fad0*/  UIADD3.X UR29, URZ, UR25, URZ, UP1, !UPT ;  /* 0x000000193f1d7290 */ /* 0x000fe20008ffe43f */
[----:B------:R-:W-:Y:S01]  /*fae0*/  R2UR UR21, R7 ;  /* 0x00000000071572ca */ /* 0x000fe200000e0000 */
[----:B------:R-:W-:Y:S01]  /*faf0*/  UMOV UR16, 0x0 ;  /* 0x0000000000107882 */ /* 0x000fe20000000000 */
[----:B------:R-:W-:Y:S01]  /*fb00*/  ISETP.GT.AND P1, PT, R16, 0x1, PT ;  /* 0x000000011000780c */ /* 0x000fe20003f24270 */
[----:B------:R-:W-:Y:S01]  /*fb10*/  UIADD3 UR7, UR7, 0x100, URZ ;  /* 0x0000010007077890 */ /* 0x000fe2000fffe03f */
[----:B------:R-:W-:Y:S01]  /*fb20*/  ISETP.NE.AND P0, PT, R3, 0x5, PT ;  /* 0x000000050300780c */ /* 0x000fe20003f05270 */
[----:B------:R-:W-:Y:S01]  /*fb30*/  UIADD3 UR19, UR19, 0x28100, UR8 ;  /* 0x0002810013137890 */ /* 0x000fe2000fffe008 */
[----:B------:R-:W-:Y:S01]  /*fb40*/  VIADD R15, R15, 0x80 ;  /* 0x000000800f0f7836 */ /* 0x000fe20000000000 */
[----:B------:R-:W-:Y:S01]  /*fb50*/  UMOV UR17, 0x10000000 ;  /* 0x1000000000117882 */ /* 0x000fe20000000000 */
[----:B------:R-:W-:Y:S01]  /*fb60*/  UMOV UR30, 0x30000 ;  /* 0x00030000001e7882 */ /* 0x000fe20000000000 */
[----:B------:R-:W-:Y:S01]  /*fb70*/  SEL R5, RZ, 0x1, P0 ;  /* 0x00000001ff057807 */ /* 0x000fe20000000000 */
[----:B------:R-:W-:Y:S01]  /*fb80*/  UMOV UR8, UR7 ;  /* 0x0000000700087c82 */ /* 0x000fe20008000000 */
[----:B------:R-:W-:Y:S01]  /*fb90*/  SEL R3, R3, RZ, P0 ;  /* 0x000000ff03037207 */ /* 0x000fe20000000000 */
[----:B------:R0:W-:Y:S01]  /*fba0*/  UTMALDG.3D [UR8], [UR14], desc[UR16] ;  /* 0x000010080e0075b4 */ /* 0x0001e20008011000 */
[----:B------:R-:W-:Y:S01]  /*fbb0*/  LOP3.LUT R2, R2, R5, RZ, 0x3c, !PT ;  /* 0x0000000502027212 */ /* 0x000fe200078e3cff */
[----:B0-----:R-:W-:Y:S01]  /*fbc0*/  UMOV UR11, UR21 ;  /* 0x00000015000b7c82 */ /* 0x001fe20008000000 */
[----:B------:R-:W-:-:S02]  /*fbd0*/  UMOV UR8, UR19 ;  /* 0x0000001300087c82 */ /* 0x000fc40008000000 */
[----:B------:R0:W-:Y:S02]  /*fbe0*/  UTMALDG.3D.MULTICAST [UR8], [UR28], UR30, desc[UR16] ;  /* 0x000010081c0073b4 */ /* 0x0001e4000801181e */
[----:B0-----:R-:W-:Y:S05]  /*fbf0*/  @P1 BRA `(.L_x_309) ;  /* 0xfffffffc003c1947 */ /* 0x001fea000383ffff */
.L_x_306:
[----:B------:R-:W-:Y:S05]  /*fc00*/  BSYNC B1 ;  /* 0x0000000000017941 */ /* 0x000fea0003800000 */
.L_x_305:
[----:B------:R-:W2:Y:S01]  /*fc10*/  LDL.LU R17, [R1+0x78] ;  /* 0x0000780001117983 */ /* 0x000ea20000300800 */
[----:B------:R-:W-:Y:S01]  /*fc20*/  LOP3.LUT P1, RZ, R11, 0xff, RZ, 0xc0, !PT ;  /* 0x000000ff0bff7812 */ /* 0x000fe2000782c0ff */
[----:B------:R-:W-:Y:S01]  /*fc30*/  VIADD R5, R12, UR20 ;  /* 0x000000140c057c36 */ /* 0x000fe20008000000 */
[----:B------:R-:W-:Y:S01]  /*fc40*/  ULDC.64 UR8, c[0x0][0x650] ;  /* 0x0001940000087ab9 */ /* 0x000fe20000000a00 */
[----:B------:R-:W3:Y:S01]  /*fc50*/  LDL.LU R14, [R1+0x7c] ;  /* 0x00007c00010e7983 */ /* 0x000ee20000300800 */
[----:B------:R-:W-:Y:S01]  /*fc60*/  IMAD.U32 R6, RZ, RZ, UR20 ;  /* 0x00000014ff067e24 */ /* 0x000fe2000f8e00ff */
[----:B------:R-:W-:Y:S01]  /*fc70*/  UISETP.GE.U32.AND UP0, UPT, UR20, 0x5, UPT ;  /* 0x000000051400788c */ /* 0x000fe2000bf06070 */
[----:B------:R-:W-:Y:S01]  /*fc80*/  ISETP.GT.U32.AND P0, PT, R5, 0x4, PT ;  /* 0x000000040500780c */ /* 0x000fe20003f04070 */
[----:B------:R-:W-:Y:S01]  /*fc90*/  BSSY B1, `(.L_x_310) ;  /* 0x000006d000017945 */ /* 0x000fe20003800000 */
[----:B------:R-:W-:Y:S01]  /*fca0*/  IMAD.MOV.U32 R7, RZ, RZ, -0x1 ;  /* 0xffffffffff077424 */ /* 0x000fe200078e00ff */
[----:B------:R-:W-:-:S02]  /*fcb0*/  PRMT R11, RZ, 0x7610, R11 ;  /* 0x00007610ff0b7816 */ /* 0x000fc4000000000b */
[----:B------:R-:W-:Y:S01]  /*fcc0*/  ISETP.LT.U32.AND P0, PT, R6, 0x5, P0 ;  /* 0x000000050600780c */ /* 0x000fe20000701070 */
[----:B------:R-:W-:Y:S01]  /*fcd0*/  IMAD.MOV.U32 R6, RZ, RZ, -0x1 ;  /* 0xffffffffff067424 */ /* 0x000fe200078e00ff */
[----:B------:R-:W0:Y:S01]  /*fce0*/  @P1 S2R R3, SR_CgaCtaId ;  /* 0x0000000000031919 */ /* 0x000e220000008800 */
[----:B------:R-:W-:Y:S02]  /*fcf0*/  @P1 MOV R2, 0x400 ;  /* 0x0000040000021802 */ /* 0x000fe40000000f00 */
[----:B------:R-:W-:Y:S02]  /*fd00*/  PLOP3.LUT P2, PT, PT, PT, UP0, 0x80, 0x0 ;  /* 0x000000000000781c */ /* 0x000fe40003f4f008 */
[----:B0-----:R-:W-:Y:S01]  /*fd10*/  @P1 LEA R4, R3, R2, 0x18 ;  /* 0x0000000203041211 */ /* 0x001fe200078ec0ff */
[----:B------:R-:W-:Y:S01]  /*fd20*/  IMAD.WIDE.U32 R2, R5, -0x33333333, RZ ;  /* 0xcccccccd05027825 */ /* 0x000fe200078e00ff */
[----:B------:R-:W-:Y:S02]  /*fd30*/  SEL R2, RZ, 0x1, !P0 ;  /* 0x00000001ff027807 */ /* 0x000fe40004000000 */
[----:B------:R0:W-:Y:S02]  /*fd40*/  @P1 SYNCS.ARRIVE.TRANS64.A1T0 RZ, [R4+URZ+0x68], RZ ;  /* 0x000068ff04ff19a7 */ /* 0x0001e4000810003f */
[----:B------:R-:W-:-:S02]  /*fd50*/  LOP3.LUT R9, R9, R2, RZ, 0x3c, !PT ;  /* 0x0000000209097212 */ /* 0x000fc400078e3cff */
[----:B------:R-:W-:Y:S02]  /*fd60*/  PRMT R2, RZ, 0x7610, R2 ;  /* 0x00007610ff027816 */ /* 0x000fe40000000002 */
[----:B0-----:R-:W-:-:S04]  /*fd70*/  SHF.R.U32.HI R4, RZ, 0x2, R3 ;  /* 0x00000002ff047819 */ /* 0x001fc80000011603 */
[----:B------:R-:W-:Y:S01]  /*fd80*/  @P2 LOP3.LUT R9, R9, 0x1, R4, 0x78, !PT ;  /* 0x0000000109092812 */ /* 0x000fe200078e7804 */
[----:B------:R-:W-:Y:S02]  /*fd90*/  IMAD R12, R4, -0x5, R5 ;  /* 0xfffffffb040c7824 */ /* 0x000fe400078e0205 */
[----:B------:R-:W-:Y:S01]  /*fda0*/  IMAD.MOV.U32 R5, RZ, RZ, -0x1 ;  /* 0xffffffffff057424 */ /* 0x000fe200078e00ff */
[----:B---3--:R-:W-:-:S04]  /*fdb0*/  IADD3 R14, P1, R14, UR22, RZ ;  /* 0x000000160e0e7c10 */ /* 0x008fc8000ff3e0ff */
[----:B--2---:R-:W-:Y:S01]  /*fdc0*/  IADD3.X R17, R17, UR18, RZ, P1, !PT ;  /* 0x0000001211117c10 */ /* 0x004fe20008ffe4ff */
[----:B------:R0:W-:Y:S01]  /*fdd0*/  STL [R1+0x7c], R14 ;  /* 0x00007c0e01007387 */ /* 0x0001e20000100800 */
[----:B------:R-:W-:-:S03]  /*fde0*/  ISETP.GE.U32.AND P0, PT, R14, UR8, PT ;  /* 0x000000080e007c0c */ /* 0x000fc6000bf06070 */
[----:B------:R0:W-:Y:S01]  /*fdf0*/  STL [R1+0x78], R17 ;  /* 0x0000781101007387 */ /* 0x0001e20000100800 */
[----:B------:R-:W-:-:S13]  /*fe00*/  ISETP.GE.U32.AND.EX P0, PT, R17, UR9, PT, P0 ;  /* 0x0000000911007c0c */ /* 0x000fda000bf06100 */
[----:B0-----:R-:W-:Y:S05]  /*fe10*/  @P0 BRA `(.L_x_311) ;  /* 0x0000000400500947 */ /* 0x001fea0003800000 */
[----:B------:R-:W-:Y:S01]  /*fe20*/  ULDC.64 UR8, c[0x0][0x628] ;  /* 0x00018a0000087ab9 */ /* 0x000fe20000000a00 */
[----:B------:R-:W0:Y:S01]  /*fe30*/  S2R R13, SR_CTAID.X ;  /* 0x00000000000d7919 */ /* 0x000e220000002500 */
[----:B------:R-:W-:Y:S01]  /*fe40*/  ISETP.NE.U32.AND P0, PT, RZ, UR8, PT ;  /* 0x00000008ff007c0c */ /* 0x000fe2000bf05070 */
[----:B------:R-:W-:Y:S01]  /*fe50*/  ULDC UR10, c[0x0][0x630] ;  /* 0x00018c00000a7ab9 */ /* 0x000fe20000000800 */
[----:B------:R-:W-:Y:S01]  /*fe60*/  IMAD.MOV.U32 R2, RZ, RZ, R14 ;  /* 0x000000ffff027224 */ /* 0x000fe200078e000e */
[----:B------:R-:W1:Y:S01]  /*fe70*/  S2R R10, SR_CTAID.Y ;  /* 0x00000000000a7919 */ /* 0x000e620000002600 */
[----:B------:R-:W-:Y:S01]  /*fe80*/  ISETP.NE.AND.EX P0, PT, RZ, UR9, PT, P0 ;  /* 0x00000009ff007c0c */ /* 0x000fe2000bf05300 */
[----:B------:R-:W-:-:S12]  /*fe90*/  IMAD.MOV.U32 R3, RZ, RZ, R17 ;  /* 0x000000ffff037224 */ /* 0x000fd800078e0011 */
[----:B------:R-:W-:Y:S05]  /*fea0*/  @!P0 BRA `(.L_x_312) ;  /* 0x0000000000288947 */ /* 0x000fea0003800000 */
[----:B------:R-:W-:Y:S02]  /*feb0*/  ULDC UR7, c[0x0][0x634] ;  /* 0x00018d0000077ab9 */ /* 0x000fe40000000800 */
[----:B------:R-:W-:-:S05]  /*fec0*/  IADD3 R7, P0, R14, UR7, RZ ;  /* 0x000000070e077c10 */ /* 0x000fca000ff1e0ff */
[----:B------:R-:W-:-:S04]  /*fed0*/  IMAD.X R15, RZ, RZ, R17, P0 ;  /* 0x000000ffff0f7224 */ /* 0x000fc800000e0611 */
[----:B------:R-:W-:-:S04]  /*fee0*/  IMAD.WIDE.U32 R4, R15, UR8, RZ ;  /* 0x000000080f047c25 */ /* 0x000fc8000f8e00ff */
[----:B------:R-:W-:-:S04]  /*fef0*/  IMAD.WIDE.U32 R4, P0, R7, UR9, R4 ;  /* 0x0000000907047c25 */ /* 0x000fc8000f800004 */
[----:B------:R-:W-:-:S04]  /*ff00*/  IMAD.WIDE.U32 R6, R7, UR8, RZ ;  /* 0x0000000807067c25 */ /* 0x000fc8000f8e00ff */
[----:B------:R-:W-:Y:S01]  /*ff10*/  IMAD.X R3, RZ, RZ, RZ, P0 ;  /* 0x000000ffff037224 */ /* 0x000fe200000e06ff */
[----:B------:R-:W-:Y:S01]  /*ff20*/  IADD3 RZ, P0, R7, R4, RZ ;  /* 0x0000000407ff7210 */ /* 0x000fe20007f1e0ff */
[----:B------:R-:W-:-:S04]  /*ff30*/  IMAD.MOV.U32 R2, RZ, RZ, R5 ;  /* 0x000000ffff027224 */ /* 0x000fc800078e0005 */
[----:B------:R-:W-:-:S08]  /*ff40*/  IMAD.WIDE.U32.X R2, R15, UR9, R2, P0 ;  /* 0x000000090f027c25 */ /* 0x000fd000080e0402 */
.L_x_312:
[--C-:B------:R-:W-:Y:S01]  /*ff50*/  SHF.R.U64 R6, R2, UR10, R3.reuse ;  /* 0x0000000a02067c19 */ /* 0x100fe20008001203 */
[----:B------:R-:W-:Y:S01]  /*ff60*/  ULDC.64 UR8, c[0x0][0x620] ;  /* 0x0001880000087ab9 */ /* 0x000fe20000000a00 */
[----:B------:R-:W-:Y:S01]  /*ff70*/  SHF.R.U32.HI R2, RZ, UR10, R3 ;  /* 0x0000000aff027c19 */ /* 0x000fe20008011603 */
[----:B------:R-:W-:Y:S01]  /*ff80*/  IMAD.MOV.U32 R3, RZ, RZ, R17 ;  /* 0x000000ffff037224 */ /* 0x000fe200078e0011 */
[----:B------:R-:W-:Y:S01]  /*ff90*/  IADD3 R5, P0, RZ, -R6, RZ ;  /* 0x80000006ff057210 */ /* 0x000fe20007f1e0ff */
[----:B------:R-:W-:Y:S01]  /*ffa0*/  ULDC UR7, c[0x0][0x150] ;  /* 0x0000540000077ab9 */ /* 0x000fe20000000800 */
[----:B0-----:R-:W-:Y:S01]  /*ffb0*/  I2FP.F32.U32 R7, R13 ;  /* 0x0000000d00077245 */ /* 0x001fe20000201000 */
[----:B------:R-:W0:Y:S01]  /*ffc0*/  LDC R18, c[0x0][0x144] ;  /* 0x00005100ff127b82 */ /* 0x000e220000000800 */
[----:B------:R-:W-:Y:S01]  /*ffd0*/  ULDC.64 UR10, c[0x0][0x640] ;  /* 0x00019000000a7ab9 */ /* 0x000fe20000000a00 */
[----:B------:R-:W-:Y:S01]  /*ffe0*/  IMAD.X R2, RZ, RZ, ~R2, P0 ;  /* 0x000000ffff027224 */ /* 0x000fe200000e0e02 */
[----:B------:R-:W-:-:S03]  /*fff0*/  ISETP.NE.U32.AND P0, PT, RZ, UR10, PT ;  /* 0x0000000aff007c0c */ /* 0x000fc6000bf05070 */
[----:B------:R-:W-:Y:S01]  /*10000*/  IMAD R4, R2, UR8, RZ ;  /* 0x0000000802047c24 */ /* 0x000fe2000f8e02ff */
[----:B------:R-:W-:Y:S01]  /*10010*/  ISETP.NE.AND.EX P0, PT, RZ, UR11, PT, P0 ;  /* 0x0000000bff007c0c */ /* 0x000fe2000bf05300 */
[----:B------:R-:W-:Y:S01]  /*10020*/  IMAD.MOV.U32 R2, RZ, RZ, R14 ;  /* 0x000000ffff027224 */ /* 0x000fe200078e000e */
[----:B------:R-:W2:Y:S03]  /*10030*/  LDC R15, c[0x0][0x148] ;  /* 0x00005200ff0f7b82 */ /* 0x000ea60000000800 */
[----:B------:R-:W-:Y:S01]  /*10040*/  IMAD.WIDE.U32 R2, R5, UR8, R2 ;  /* 0x0000000805027c25 */ /* 0x000fe2000f8e0002 */
[----:B------:R-:W-:-:S03]  /*10050*/  ULDC UR8, c[0x0][0x154] ;  /* 0x0000550000087ab9 */ /* 0x000fc60000000800 */
[----:B------:R-:W-:Y:S02]  /*10060*/  IMAD R5, R5, UR9, R4 ;  /* 0x0000000905057c24 */ /* 0x000fe4000f8e0204 */
[----:B------:R-:W-:Y:S01]  /*10070*/  FMUL R4, R7, UR7 ;  /* 0x0000000707047c20 */ /* 0x000fe20008400000 */
[----:B------:R-:W-:Y:S01]  /*10080*/  ULDC UR7, c[0x0][0x618] ;  /* 0x0001860000077ab9 */ /* 0x000fe20000000800 */
[----:B------:R-:W-:Y:S01]  /*10090*/  ULDC UR9, c[0x0][0x608] ;  /* 0x0001820000097ab9 */ /* 0x000fe20000000800 */
[----:B------:R-:W-:-:S03]  /*100a0*/  IMAD.IADD R3, R3, 0x1, R5 ;  /* 0x0000000103037824 */ /* 0x000fc600078e0205 */
[----:B------:R-:W3:Y:S02]  /*100b0*/  F2I.U32.TRUNC.NTZ R4, R4 ;  /* 0x0000000400047305 */ /* 0x000ee4000020f000 */
[----:B------:R-:W-:Y:S02]  /*100c0*/  SHF.R.U64 R7, R2, UR7, R3 ;  /* 0x0000000702077c19 */ /* 0x000fe40008001203 */
[----:B-1----:R-:W-:-:S05]  /*100d0*/  I2FP.F32.U32 R2, R10 ;  /* 0x0000000a00027245 */ /* 0x002fca0000201000 */
[----:B------:R-:W-:Y:S01]  /*100e0*/  FMUL R5, R2, UR8 ;  /* 0x0000000802057c20 */ /* 0x000fe20008400000 */
[----:B------:R-:W-:Y:S01]  /*100f0*/  SHF.R.U32.HI R2, RZ, UR7, R3 ;  /* 0x00000007ff027c19 */ /* 0x000fe20008011603 */
[----:B------:R-:W-:Y:S02]  /*10100*/  ULDC UR7, c[0x0][0x658] ;  /* 0x0001960000077ab9 */ /* 0x000fe40000000800 */
[----:B------:R1:W4:Y:S01]  /*10110*/  F2I.U32.TRUNC.NTZ R19, R5 ;  /* 0x0000000500137305 */ /* 0x000322000020f000 */
[----:B------:R-:W-:Y:S01]  /*10120*/  SHF.R.U64 R16, R7, UR9, R2 ;  /* 0x0000000907107c19 */ /* 0x000fe20008001202 */
[----:B---3--:R-:W-:Y:S01]  /*10130*/  IMAD.MOV R4, RZ, RZ, -R4 ;  /* 0x000000ffff047224 */ /* 0x008fe200078e0a04 */
[----:B------:R-:W-:-:S03]  /*10140*/  SHF.R.U32.HI R3, RZ, UR9, R2 ;  /* 0x00000009ff037c19 */ /* 0x000fc60008011602 */
[----:B0-----:R-:W-:Y:S01]  /*10150*/  IMAD R13, R18, R4, R13 ;  /* 0x00000004120d7224 */ /* 0x001fe200078e020d */
[--C-:B------:R-:W-:Y:S02]  /*10160*/  SHF.R.U64 R14, R16, UR7, R3.reuse ;  /* 0x00000007100e7c19 */ /* 0x100fe40008001203 */
[----:B------:R-:W-:-:S03]  /*10170*/  SHF.R.U32.HI R17, RZ, UR7, R3 ;  /* 0x00000007ff117c19 */ /* 0x000fc60008011603 */
[----:B------:R-:W-:Y:S02]  /*10180*/  IMAD.MOV.U32 R2, RZ, RZ, R14 ;  /* 0x000000ffff027224 */ /* 0x000fe400078e000e */
[----:B------:R-:W-:Y:S01]  /*10190*/  IMAD.MOV.U32 R3, RZ, RZ, R17 ;  /* 0x000000ffff037224 */ /* 0x000fe200078e0011 */
[----:B-12-4-:R-:W-:Y:S06]  /*101a0*/  @!P0 BRA `(.L_x_313) ;  /* 0x0000000000288947 */ /* 0x016fec0003800000 */
[----:B------:R-:W-:Y:S02]  /*101b0*/  ULDC UR7, c[0x0][0x64c] ;  /* 0x0001930000077ab9 */ /* 0x000fe40000000800 */
[----:B------:R-:W-:-:S05]  /*101c0*/  IADD3 R3, P0, R14, UR7, RZ ;  /* 0x000000070e037c10 */ /* 0x000fca000ff1e0ff */
[----:B------:R-:W-:-:S04]  /*101d0*/  IMAD.X R17, RZ, RZ, R17, P0 ;  /* 0x000000ffff117224 */ /* 0x000fc800000e0611 */
[----:B------:R-:W-:-:S04]  /*101e0*/  IMAD.WIDE.U32 R4, R17, UR10, RZ ;  /* 0x0000000a11047c25 */ /* 0x000fc8000f8e00ff */
[----:B------:R-:W-:-:S04]  /*101f0*/  IMAD.WIDE.U32 R4, P0, R3, UR11, R4 ;  /* 0x0000000b03047c25 */ /* 0x000fc8000f800004 */
[----:B------:R-:W-:-:S04]  /*10200*/  IMAD.WIDE.U32 R2, R3, UR10, RZ ;  /* 0x0000000a03027c25 */ /* 0x000fc8000f8e00ff */
[----:B------:R-:W-:Y:S01]  /*10210*/  IMAD.MOV.U32 R2, RZ, RZ, R5 ;  /* 0x000000ffff027224 */ /* 0x000fe200078e0005 */
[----:B------:R-:W-:Y:S01]  /*10220*/  IADD3 RZ, P1, R3, R4, RZ ;  /* 0x0000000403ff7210 */ /* 0x000fe20007f3e0ff */
[----:B------:R-:W-:-:S04]  /*10230*/  IMAD.X R3, RZ, RZ, RZ, P0 ;  /* 0x000000ffff037224 */ /* 0x000fc800000e06ff */
[----:B------:R-:W-:-:S08]  /*10240*/  IMAD.WIDE.U32.X R2, R17, UR11, R2, P1 ;  /* 0x0000000b11027c25 */ /* 0x000fd000088e0402 */
.L_x_313:
[----:B------:R-:W-:Y:S01]  /*10250*/  ULDC UR7, c[0x0][0x648] ;  /* 0x0001920000077ab9 */ /* 0x000fe20000000800 */
[----:B------:R-:W-:Y:S01]  /*10260*/  LOP3.LUT R16, R16, UR6, RZ, 0xc0, !PT ;  /* 0x0000000610107c12 */ /* 0x000fe2000f8ec0ff */
[----:B------:R-:W-:Y:S01]  /*10270*/  IMAD.MOV R19, RZ, RZ, -R19 ;  /* 0x000000ffff137224 */ /* 0x000fe200078e0a13 */
[----:B------:R-:W-:Y:S01]  /*10280*/  SHF.R.U64 R3, R2, UR7, R3 ;  /* 0x0000000702037c19 */ /* 0x000fe20008001203 */
[----:B------:R-:W-:Y:S01]  /*10290*/  ULDC UR7, c[0x0][0x638] ;  /* 0x00018e0000077ab9 */ /* 0x000fe20000000800 */
[----:B------:R-:W-:Y:S01]  /*102a0*/  LOP3.LUT R7, R7, UR4, RZ, 0xc0, !PT ;  /* 0x0000000407077c12 */ /* 0x000fe2000f8ec0ff */
[----:B------:R-:W-:Y:S01]  /*102b0*/  @P4 IMAD R13, R15, R19, R10 ;  /* 0x000000130f0d4224 */ /* 0x000fe200078e020a */
[----:B------:R-:W-:Y:S01]  /*102c0*/  ULDC UR8, c[0x0][0x610] ;  /* 0x0001840000087ab9 */ /* 0x000fe20000000800 */
[----:B------:R-:W-:Y:S02]  /*102d0*/  IMAD.MOV R5, RZ, RZ, -R3 ;  /* 0x000000ffff057224 */ /* 0x000fe400078e0a03 */
[----:B------:R-:W-:-:S02]  /*102e0*/  IMAD R16, R3, UR5, R16 ;  /* 0x0000000503107c24 */ /* 0x000fc4000f8e0210 */
[----:B------:R-:W-:Y:S01]  /*102f0*/  IMAD R14, R5, UR7, R14 ;  /* 0x00000007050e7c24 */ /* 0x000fe2000f8e020e */
[----:B------:R-:W-:Y:S01]  /*10300*/  ULDC UR7, c[0x0][0x600] ;  /* 0x0001800000077ab9 */ /* 0x000fe20000000800 */
[----:B------:R-:W-:Y:S02]  /*10310*/  IMAD R13, R16, UR8, R13 ;  /* 0x00000008100d7c24 */ /* 0x000fe4000f8e020d */
[----:B------:R-:W-:Y:S02]  /*10320*/  IMAD R14, R14, UR7, R7 ;  /* 0x000000070e0e7c24 */ /* 0x000fe4000f8e0207 */
[----:B------:R-:W-:-:S03]  /*10330*/  IMAD.MOV.U32 R2, RZ, RZ, 0x1 ;  /* 0x00000001ff027424 */ /* 0x000fc600078e00ff */
[----:B------:R-:W-:Y:S02]  /*10340*/  SEL R7, R14, R13, !P4 ;  /* 0x0000000d0e077207 */ /* 0x000fe40006000000 */
[----:B------:R-:W-:-:S07]  /*10350*/  SEL R5, R13, R14, !P4 ;  /* 0x0000000e0d057207 */ /* 0x000fce0006000000 */
.L_x_311:
[----:B------:R-:W-:Y:S05]  /*10360*/  BSYNC B1 ;  /* 0x0000000000017941 */ /* 0x000fea0003800000 */
.L_x_310:
[----:B------:R-:W-:-:S13]  /*10370*/  LOP3.LUT P0, RZ, R2, 0xff, RZ, 0xc0, !PT ;  /* 0x000000ff02ff7812 */ /* 0x000fda000780c0ff */
[----:B------:R-:W-:Y:S05]  /*10380*/  @P0 BRA `(.L_x_314) ;  /* 0xfffffff400240947 */ /* 0x000fea000383ffff */
[----:B------:R-:W-:Y:S05]  /*10390*/  BSYNC B0 ;  /* 0x0000000000007941 */ /* 0x000fea0003800000 */
.L_x_303:
[----:B------:R-:W-:-:S03]  /*103a0*/  UMOV UR7, 0xffffffff ;  /* 0xffffffff00077882 */ /* 0x000fc60000000000 */
[----:B------:R-:W-:Y:S05]  /*103b0*/  BRA.DIV UR7, `(.L_x_315) ;  /* 0x00000006074c7947 */ /* 0x000fea000b800000 */
[----:B------:R-:W-:-:S13]  /*103c0*/  ELECT P0, URZ, PT ;  /* 0x00000000003f782f */ /* 0x000fda0003800000 */
.L_x_330:
[----:B------:R-:W-:Y:S04]  /*103d0*/  BSSY B0, `(.L_x_316) ;  /* 0x0000035000007945 */ /* 0x000fe80003800000 */
[----:B------:R-:W-:Y:S05]  /*103e0*/  @!P0 BRA `(.L_x_317) ;  /* 0x0000000000cc8947 */ /* 0x000fea0003800000 */
[----:B------:R-:W-:-:S04]  /*103f0*/  ULOP3.LUT UR7, UR13, 0x2, URZ, 0xfc, !UPT ;  /* 0x000000020d077892 */ /* 0x000fc8000f8efc3f */
[----:B------:R-:W-:-:S06]  /*10400*/  UISETP.NE.AND UP0, UPT, UR7, 0x3, UPT ;  /* 0x000000030700788c */ /* 0x000fcc000bf05270 */
[----:B------:R-:W-:-:S13]  /*10410*/  PLOP3.LUT P0, PT, PT, PT, UP0, 0x80, 0x0 ;  /* 0x000000000000781c */ /* 0x000fda0003f0f008 */
[----:B------:R-:W-:Y:S05]  /*10420*/  @!P0 BRA `(.L_x_318) ;  /* 0x0000000000048947 */ /* 0x000fea0003800000 */
[----:B------:R-:W-:Y:S01]  /*10430*/  BPT.TRAP 0x1 ;  /* 0x000000040000795c */ /* 0x000fe20000300000 */
.L_x_318:
[----:B------:R-:W0:Y:S01]  /*10440*/  S2R R3, SR_CgaCtaId ;  /* 0x0000000000037919 */ /* 0x000e220000008800 */
[----:B------:R-:W-:Y:S02]  /*10450*/  MOV R0, 0x400 ;  /* 0x0000040000007802 */ /* 0x000fe40000000f00 */
[----:B------:R-:W-:Y:S02]  /*10460*/  SHF.L.U32 R2, R9, 0x1f, RZ ;  /* 0x0000001f09027819 */ /* 0x000fe400000006ff */
[----:B0-----:R-:W-:-:S05]  /*10470*/  LEA R3, R3, R0, 0x18 ;  /* 0x0000000003037211 */ /* 0x001fca00078ec0ff */
[----:B------:R-:W-:-:S04]  /*10480*/  VIADD R3, R3, 0x28 ;  /* 0x0000002803037836 */ /* 0x000fc80000000000 */
[C---:B------:R-:W-:Y:S02]  /*10490*/  IMAD R5, R12.reuse, 0x8, R3 ;  /* 0x000000080c057824 */ /* 0x040fe400078e0203 */
[----:B------:R-:W-:Y:S02]  /*104a0*/  VIADD R12, R12, 0x1 ;  /* 0x000000010c0c7836 */ /* 0x000fe40000000000 */
[----:B------:R-:W0:Y:S03]  /*104b0*/  SYNCS.PHASECHK.TRANS64.TRYWAIT P0, [R5+URZ], R2 ;  /* 0x00000002050075a7 */ /* 0x000e26000800017f */
[----:B------:R-:W-:-:S04]  /*104c0*/  ISETP.NE.AND P1, PT, R12, 0x5, PT ;  /* 0x000000050c00780c */ /* 0x000fc80003f25270 */
[----:B------:R-:W-:Y:S02]  /*104d0*/  SEL R0, RZ, 0x1, P1 ;  /* 0x00000001ff007807 */ /* 0x000fe40000800000 */
[----:B------:R-:W-:Y:S02]  /*104e0*/  SEL R12, R12, RZ, P1 ;  /* 0x000000ff0c0c7207 */ /* 0x000fe40000800000 */
[----:B------:R-:W-:-:S03]  /*104f0*/  LOP3.LUT R9, R9, R0, RZ, 0x3c, !PT ;  /* 0x0000000009097212 */ /* 0x000fc600078e3cff */
[----:B------:R-:W-:Y:S01]  /*10500*/  IMAD R7, R12, 0x8, R3 ;  /* 0x000000080c077824 */ /* 0x000fe200078e0203 */
[----:B------:R-:W-:Y:S01]  /*10510*/  SHF.L.U32 R4, R9, 0x1f, RZ ;  /* 0x0000001f09047819 */ /* 0x000fe200000006ff */
[----:B0-----:R-:W-:Y:S06]  /*10520*/  @!P0 BRA `(.L_x_319) ;  /* 0x0000000400108947 */ /* 0x001fec0003800000 */
.L_x_331:
[----:B------:R-:W1:Y:S01]  /*10530*/  SYNCS.PHASECHK.TRANS64.TRYWAIT P0, [R7+URZ], R4 ;  /* 0x00000004070075a7 */ /* 0x000e62000800017f */
[----:B------:R-:W-:-:S05]  /*10540*/  VIADD R0, R12, 0x1 ;  /* 0x000000010c007836 */ /* 0x000fca0000000000 */
[----:B------:R-:W-:-:S04]  /*10550*/  ISETP.NE.AND P1, PT, R0, 0x5, PT ;  /* 0x000000050000780c */ /* 0x000fc80003f25270 */
[----:B0-----:R-:W-:Y:S02]  /*10560*/  SEL R2, RZ, 0x1, P1 ;  /* 0x00000001ff027807 */ /* 0x001fe40000800000 */
[----:B------:R-:W-:Y:S02]  /*10570*/  SEL R0, R0, RZ, P1 ;  /* 0x000000ff00007207 */ /* 0x000fe40000800000 */
[----:B------:R-:W-:-:S03]  /*10580*/  LOP3.LUT R9, R9, R2, RZ, 0x3c, !PT ;  /* 0x0000000209097212 */ /* 0x000fc600078e3cff */
[----:B------:R-:W-:Y:S01]  /*10590*/  IMAD R6, R0, 0x8, R3 ;  /* 0x0000000800067824 */ /* 0x000fe200078e0203 */
[----:B------:R-:W-:Y:S01]  /*105a0*/  SHF.L.U32 R5, R9, 0x1f, RZ ;  /* 0x0000001f09057819 */ /* 0x000fe200000006ff */
[----:B-1----:R-:W-:Y:S06]  /*105b0*/  @!P0 BRA `(.L_x_320) ;  /* 0x0000000400008947 */ /* 0x002fec0003800000 */
.L_x_332:
[----:B------:R-:W1:Y:S01]  /*105c0*/  SYNCS.PHASECHK.TRANS64.TRYWAIT P0, [R6+URZ], R5 ;  /* 0x00000005060075a7 */ /* 0x000e62000800017f */
[----:B------:R-:W-:-:S05]  /*105d0*/  VIADD R0, R0, 0x1 ;  /* 0x0000000100007836 */ /* 0x000fca0000000000 */
[----:B------:R-:W-:-:S04]  /*105e0*/  ISETP.NE.AND P1, PT, R0, 0x5, PT ;  /* 0x000000050000780c */ /* 0x000fc80003f25270 */
[----:B------:R-:W-:Y:S02]  /*105f0*/  SEL R2, RZ, 0x1, P1 ;  /* 0x00000001ff027807 */ /* 0x000fe40000800000 */
[----:B------:R-:W-:Y:S02]  /*10600*/  SEL R0, R0, RZ, P1 ;  /* 0x000000ff00007207 */ /* 0x000fe40000800000 */
[----:B------:R-:W-:-:S03]  /*10610*/  LOP3.LUT R9, R9, R2, RZ, 0x3c, !PT ;  /* 0x0000000209097212 */ /* 0x000fc600078e3cff */
[----:B0-----:R-:W-:Y:S01]  /*10620*/  IMAD R7, R0, 0x8, R3 ;  /* 0x0000000800077824 */ /* 0x001fe200078e0203 */
[----:B------:R-:W-:Y:S01]  /*10630*/  SHF.L.U32 R4, R9, 0x1f, RZ ;  /* 0x0000001f09047819 */ /* 0x000fe200000006ff */
[----:B-1----:R-:W-:Y:S06]  /*10640*/  @!P0 BRA `(.L_x_321) ;  /* 0x0000000000f08947 */ /* 0x002fec0003800000 */
.L_x_333:
[----:B------:R-:W1:Y:S01]  /*10650*/  SYNCS.PHASECHK.TRANS64.TRYWAIT P0, [R7+URZ], R4 ;  /* 0x00000004070075a7 */ /* 0x000e62000800017f */
[----:B------:R-:W-:-:S05]  /*10660*/  VIADD R0, R0, 0x1 ;  /* 0x0000000100007836 */ /* 0x000fca0000000000 */
[----:B------:R-:W-:-:S04]  /*10670*/  ISETP.NE.AND P1, PT, R0, 0x5, PT ;  /* 0x000000050000780c */ /* 0x000fc80003f25270 */
[----:B------:R-:W-:Y:S02]  /*10680*/  SEL R2, RZ, 0x1, P1 ;  /* 0x00000001ff027807 */ /* 0x000fe40000800000 */
[----:B------:R-:W-:Y:S02]  /*10690*/  SEL R0, R0, RZ, P1 ;  /* 0x000000ff00007207 */ /* 0x000fe40000800000 */
[----:B------:R-:W-:Y:S01]  /*106a0*/  LOP3.LUT R2, R9, R2, RZ, 0x3c, !PT ;  /* 0x0000000209027212 */ /* 0x000fe200078e3cff */
[----:B-1----:R-:W-:Y:S06]  /*106b0*/  @!P0 BRA `(.L_x_322) ;  /* 0x0000000000e88947 */ /* 0x002fec0003800000 */
.L_x_334:
[----:B------:R-:W-:Y:S01]  /*106c0*/  IMAD R3, R0, 0x8, R3 ;  /* 0x0000000800037824 */ /* 0x000fe200078e0203 */
[----:B------:R-:W-:-:S07]  /*106d0*/  SHF.L.U32 R0, R2, 0x1f, RZ ;  /* 0x0000001f02007819 */ /* 0x000fce00000006ff */
.L_x_323:
[----:B--2---:R2:W3:Y:S02]  /*106e0*/  SYNCS.PHASECHK.TRANS64.TRYWAIT P0, [R3+URZ], R0 ;  /* 0x00000000030075a7 */ /* 0x0044e4000800017f */
[----:B---3--:R-:W-:Y:S05]  /*106f0*/  @!P0 NANOSLEEP.SYNCS 0x989680 ;  /* 0x009896800000895d */ /* 0x008fea0003900000 */
[----:B------:R-:W3:Y:S02]  /*10700*/  @!P0 SYNCS.PHASECHK.TRANS64 P0, [R3+URZ], R0 ;  /* 0x00000000030085a7 */ /* 0x000ee4000800007f */
[----:B---3--:R-:W-:Y:S05]  /*10710*/  @!P0 BRA `(.L_x_323) ;  /* 0xfffffffc00f08947 */ /* 0x008fea000383ffff */
.L_x_317:
[----:B------:R-:W-:Y:S05]  /*10720*/  BSYNC B0 ;  /* 0x0000000000007941 */ /* 0x000fea0003800000 */
.L_x_316:
[----:B------:R-:W-:Y:S05]  /*10730*/  EXIT ;  /* 0x000000000000794d */ /* 0x000fea0003800000 */
.L_x_21:
[----:B-1----:R-:W-:-:S04]  /*10740*/  IMAD.U32 R3, RZ, RZ, UR6 ;  /* 0x00000006ff037e24 */ /* 0x002fc8000f8e00ff */
[----:B------:R1:W2:Y:S03]  /*10750*/  SYNCS.PHASECHK.TRANS64.TRYWAIT P0, [R3+URZ], R0 ;  /* 0x00000000030075a7 */ /* 0x0002a6000800017f */
[----:B--2---:R-:W-:Y:S05]  /*10760*/  @!P0 NANOSLEEP.SYNCS 0x989680 ;  /* 0x009896800000895d */ /* 0x004fea0003900000 */
[----:B------:R-:W2:Y:S02]  /*10770*/  @!P0 SYNCS.PHASECHK.TRANS64 P0, [R3+URZ], R0 ;  /* 0x00000000030085a7 */ /* 0x000ea4000800007f */
[----:B--2---:R-:W-:Y:S05]  /*10780*/  @!P0 BRA `(.L_x_21) ;  /* 0xfffffffc00ec8947 */ /* 0x004fea000383ffff */
[----:B------:R-:W-:Y:S05]  /*10790*/  BRA `(.L_x_20) ;  /* 0xffffff1400a87947 */ /* 0x000fea000383ffff */
.L_x_27:
[----:B-----5:R2:W-:Y:S02]  /*107a0*/  STL [R1+0x88], R0 ;  /* 0x0000880001007387 */ /* 0x0205e40000100800 */
[----:B--2---:R-:W-:-:S04]  /*107b0*/  IMAD.U32 R0, RZ, RZ, UR16 ;  /* 0x00000010ff007e24 */ /* 0x004fc8000f8e00ff */
[----:B------:R2:W3:Y:S03]  /*107c0*/  SYNCS.PHASECHK.TRANS64.TRYWAIT P0, [R0+URZ], R229 ;  /* 0x000000e5000075a7 */ /* 0x0004e6000800017f */
[----:B---3--:R-:W-:Y:S05]  /*107d0*/  @!P0 NANOSLEEP.SYNCS 0x989680 ;  /* 0x009896800000895d */ /* 0x008fea0003900000 */
[----:B------:R2:W3:Y:S02]  /*107e0*/  @!P0 SYNCS.PHASECHK.TRANS64 P0, [R0+URZ], R229 ;  /* 0x000000e5000085a7 */ /* 0x0004e4000800007f */
[----:B--2---:R2:W5:Y:S02]  /*107f0*/  LDL.LU R0, [R1+0x88] ;  /* 0x0000880001007983 */ /* 0x0045640000300800 */
[----:B--23--:R-:W-:Y:S05]  /*10800*/  @!P0 BRA `(.L_x_27) ;  /* 0xfffffffc00e48947 */ /* 0x00cfea000383ffff */
[----:B------:R-:W-:Y:S05]  /*10810*/  BRA `(.L_x_26) ;  /* 0xffffff2800747947 */ /* 0x000fea000383ffff */
.L_x_304:
[----:B------:R-:W-:Y:S01]  /*10820*/  BSSY B1, `(.L_x_324) ;  /* 0x0000006000017945 */ /* 0x000fe20003800000 */
[----:B------:R-:W-:-:S07]  /*10830*/  IMAD.MOV.U32 R2, RZ, RZ, -0x1 ;  /* 0xffffffffff027424 */ /* 0x000fce00078e00ff */
[----:B------:R-:W-:Y:S05]  /*10840*/  WARPSYNC.COLLECTIVE R2, `(.L_x_325) ;  /* 0x00000000020c7348 */ /* 0x000fea0003c00000 */
[----:B------:R-:W-:Y:S02]  /*10850*/  ELECT P0, UR62, PT ;  /* 0x00000000003e782f */ /* 0x000fe40003800000 */
[----:B------:R-:W-:Y:S01]  /*10860*/  MOV R2, UR62 ;  /* 0x0000003e00027c02 */ /* 0x000fe20008000f00 */
[----:B------:R-:W-:Y:S10]  /*10870*/  ENDCOLLECTIVE ;  /* 0x000000000000791b */ /* 0x000ff40003800000 */
.L_x_325:
[----:B------:R-:W-:Y:S05]  /*10880*/  BSYNC B1 ;  /* 0x0000000000017941 */ /* 0x000fea0003800000 */
.L_x_324:
[----:B------:R-:W-:Y:S05]  /*10890*/  BRA `(.L_x_326) ;  /* 0xffffffec00ec7947 */ /* 0x000fea000383ffff */
.L_x_307:
[----:B0-----:R0:W2:Y:S02]  /*108a0*/  SYNCS.PHASECHK.TRANS64.TRYWAIT P0, [R13+URZ+0x28], R4 ;  /* 0x000028040d0075a7 */ /* 0x0010a4000800017f */
[----:B--2---:R-:W-:Y:S05]  /*108b0*/  @!P0 NANOSLEEP.SYNCS 0x989680 ;  /* 0x009896800000895d */ /* 0x004fea0003900000 */
[----:B------:R-:W2:Y:S02]  /*108c0*/  @!P0 SYNCS.PHASECHK.TRANS64 P0, [R13+URZ+0x28], R4 ;  /* 0x000028040d0085a7 */ /* 0x000ea4000800007f */
[----:B--2---:R-:W-:Y:S05]  /*108d0*/  @!P0 BRA `(.L_x_307) ;  /* 0xfffffffc00f08947 */ /* 0x004fea000383ffff */
[----:B------:R-:W-:Y:S05]  /*108e0*/  BRA `(.L_x_327) ;  /* 0xfffffff000287947 */ /* 0x000fea000383ffff */
.L_x_315:
[----:B------:R-:W-:Y:S01]  /*108f0*/  BSSY B0, `(.L_x_328) ;  /* 0x0000006000007945 */ /* 0x000fe20003800000 */
[----:B------:R-:W-:-:S07]  /*10900*/  IMAD.MOV.U32 R2, RZ, RZ, -0x1 ;  /* 0xffffffffff027424 */ /* 0x000fce00078e00ff */
[----:B------:R-:W-:Y:S05]  /*10910*/  WARPSYNC.COLLECTIVE R2, `(.L_x_329) ;  /* 0x00000000020c7348 */ /* 0x000fea0003c00000 */
[----:B------:R-:W-:Y:S02]  /*10920*/  ELECT P0, UR62, PT ;  /* 0x00000000003e782f */ /* 0x000fe40003800000 */
[----:B------:R-:W-:Y:S01]  /*10930*/  MOV R2, UR62 ;  /* 0x0000003e00027c02 */ /* 0x000fe20008000f00 */
[----:B------:R-:W-:Y:S10]  /*10940*/  ENDCOLLECTIVE ;  /* 0x000000000000791b */ /* 0x000ff40003800000 */
.L_x_329:
[----:B------:R-:W-:Y:S05]  /*10950*/  BSYNC B0 ;  /* 0x0000000000007941 */ /* 0x000fea0003800000 */
.L_x_328:
[----:B------:R-:W-:Y:S05]  /*10960*/  BRA `(.L_x_330) ;  /* 0xfffffff800987947 */ /* 0x000fea000383ffff */
.L_x_319:
[----:B0-----:R0:W1:Y:S02]  /*10970*/  SYNCS.PHASECHK.TRANS64.TRYWAIT P0, [R5+URZ], R2 ;  /* 0x00000002050075a7 */ /* 0x001064000800017f */
[----:B-1----:R-:W-:Y:S05]  /*10980*/  @!P0 NANOSLEEP.SYNCS 0x989680 ;  /* 0x009896800000895d */ /* 0x002fea0003900000 */
[----:B------:R-:W1:Y:S02]  /*10990*/  @!P0 SYNCS.PHASECHK.TRANS64 P0, [R5+URZ], R2 ;  /* 0x00000002050085a7 */ /* 0x000e64000800007f */
[----:B-1----:R-:W-:Y:S05]  /*109a0*/  @!P0 BRA `(.L_x_319) ;  /* 0xfffffffc00f08947 */ /* 0x002fea000383ffff */
[----:B------:R-:W-:Y:S05]  /*109b0*/  BRA `(.L_x_331) ;  /* 0xfffffff800dc7947 */ /* 0x000fea000383ffff */
.L_x_320:
[----:B0-----:R0:W1:Y:S02]  /*109c0*/  SYNCS.PHASECHK.TRANS64.TRYWAIT P0, [R7+URZ], R4 ;  /* 0x00000004070075a7 */ /* 0x001064000800017f */
[----:B-1----:R-:W-:Y:S05]  /*109d0*/  @!P0 NANOSLEEP.SYNCS 0x989680 ;  /* 0x009896800000895d */ /* 0x002fea0003900000 */
[----:B------:R-:W1:Y:S02]  /*109e0*/  @!P0 SYNCS.PHASECHK.TRANS64 P0, [R7+URZ], R4 ;  /* 0x00000004070085a7 */ /* 0x000e64000800007f */
[----:B-1----:R-:W-:Y:S05]  /*109f0*/  @!P0 BRA `(.L_x_320) ;  /* 0xfffffffc00f08947 */ /* 0x002fea000383ffff */
[----:B------:R-:W-:Y:S05]  /*10a00*/  BRA `(.L_x_332) ;  /* 0xfffffff800ec7947 */ /* 0x000fea000383ffff */
.L_x_321:
[----:B0-----:R0:W1:Y:S02]  /*10a10*/  SYNCS.PHASECHK.TRANS64.TRYWAIT P0, [R6+URZ], R5 ;  /* 0x00000005060075a7 */ /* 0x001064000800017f */
[----:B-1----:R-:W-:Y:S05]  /*10a20*/  @!P0 NANOSLEEP.SYNCS 0x989680 ;  /* 0x009896800000895d */ /* 0x002fea0003900000 */
[----:B------:R-:W1:Y:S02]  /*10a30*/  @!P0 SYNCS.PHASECHK.TRANS64 P0, [R6+URZ], R5 ;  /* 0x00000005060085a7 */ /* 0x000e64000800007f */
[----:B-1----:R-:W-:Y:S05]  /*10a40*/  @!P0 BRA `(.L_x_321) ;  /* 0xfffffffc00f08947 */ /* 0x002fea000383ffff */
[----:B------:R-:W-:Y:S05]  /*10a50*/  BRA `(.L_x_333) ;  /* 0xfffffff800fc7947 */ /* 0x000fea000383ffff */
.L_x_322:
[----:B-1----:R1:W2:Y:S02]  /*10a60*/  SYNCS.PHASECHK.TRANS64.TRYWAIT P0, [R7+URZ], R4 ;  /* 0x00000004070075a7 */ /* 0x0022a4000800017f */
[----:B--2---:R-:W-:Y:S05]  /*10a70*/  @!P0 NANOSLEEP.SYNCS 0x989680 ;  /* 0x009896800000895d */ /* 0x004fea0003900000 */
[----:B------:R-:W2:Y:S02]  /*10a80*/  @!P0 SYNCS.PHASECHK.TRANS64 P0, [R7+URZ], R4 ;  /* 0x00000004070085a7 */ /* 0x000ea4000800007f */
[----:B--2---:R-:W-:Y:S05]  /*10a90*/  @!P0 BRA `(.L_x_322) ;  /* 0xfffffffc00f08947 */ /* 0x004fea000383ffff */
[----:B------:R-:W-:Y:S05]  /*10aa0*/  BRA `(.L_x_334) ;  /* 0xfffffffc00047947 */ /* 0x000fea000383ffff */
.L_x_335:
[----:B------:R-:W-:-:S00]  /*10ab0*/  BRA `(.L_x_335) ;  /* 0xfffffffc00fc7947 */ /* 0x000fc0000383ffff */
[----:B------:R-:W-:-:S00]  /*10ac0*/  NOP ;  /* 0x0000000000007918 */ /* 0x000fc00000000000 */
        /* <DEDUP_REMOVED lines=11> */
.L_x_336:


//--------------------- .nv.shared._ZN7cutlass13device_kernelINS_4gemm6kernel13GemmUniversalIN4cute5tupleIJiiiiEEENS1_10collective13CollectiveMmaINS1_37MainloopSm90TmaGmmaWarpSpecializedFP8ILi5ENS5_IJNS4_1CILi2EEENSA_ILi1EEESC_EEENS1_35KernelTmaWarpSpecializedCooperativeEEENS5_IJNSA_ILi256EEENSA_ILi128EEESH_EEENS_12float_e5m2_tENS5_IJlSC_lEEESJ_SK_NS4_8TiledMMAINS4_8MMA_AtomIJNS4_4SM904GMMA31MMA_64x128x32_F32E5M2E5M2_SS_TNILNSO_7ScaleInE1ELSQ_1EEEEEENS4_6LayoutISD_NS5_IJSC_NSA_ILi0EEESU_EEEEENS5_IJNS4_10UnderscoreESX_SX_EEEEENS4_13SM90_TMA_LOADENS4_14ComposedLayoutINS4_7SwizzleILi3ELi4ELi3EEENS4_18smem_ptr_flag_bitsILi8EEENST_INS5_IJNSA_ILi8EEESH_EEENS5_IJSH_SC_EEEEEEEvNS4_8identityENS4_23SM90_TMA_LOAD_MULTICASTES1A_vS1B_EENS_8epilogue10collective6detail29Sm90TmaWarpSpecializedAdapterINS1F_15DefaultEpilogueISJ_SK_SK_NS1E_6thread17LinearCombinationISJ_Li1EffLNS1J_9ScaleType4KindE0ELNS_15FloatRoundStyleE2ESJ_EENS1_15EpilogueDefaultEEEEEvvEEEEvNT_6ParamsE --------------------------
	.section	.nv.shared._ZN7cutlass13device_kernelINS_4gemm6kernel13GemmUniversalIN4cute5tupleIJiiiiEEENS1_10collective13CollectiveMmaINS1_37MainloopSm90TmaGmmaWarpSpecializedFP8ILi5ENS5_IJNS4_1CILi2EEENSA_ILi1EEESC_EEENS1_35KernelTmaWarpSpecializedCooperativeEEENS5_IJNSA_ILi256EEENSA_ILi128EEESH_EEENS_12float_e5m2_tENS5_IJlSC_lEEESJ_SK_NS4_8TiledMMAINS4_8MMA_AtomIJNS4_4SM904GMMA31MMA_64x128x32_F32E5M2E5M2_SS_TNILNSO_7ScaleInE1ELSQ_1EEEEEENS4_6LayoutISD_NS5_IJSC_NSA_ILi0EEESU_EEEEENS5_IJNS4_10UnderscoreESX_SX_EEEEENS4_13SM90_TMA_LOADENS4_14ComposedLayoutINS4_7SwizzleILi3ELi4ELi3EEENS4_18smem_ptr_flag_bitsILi8EEENST_INS5_IJNSA_ILi8EEESH_EEENS5_IJSH_SC_EEEEEEEvNS4_8identityENS4_23SM90_TMA_LOAD_MULTICASTES1A_vS1B_EENS_8epilogue10collective6detail29Sm90TmaWarpSpecializedAdapterINS1F_15DefaultEpilogueISJ_SK_SK_NS1E_6thread17LinearCombinationISJ_Li1EffLNS1J_9ScaleType4KindE0ELNS_15FloatRoundStyleE2ESJ_EENS1_15EpilogueDefaultEEEEEvvEEEEvNT_6ParamsE,"aw",@nobits
	.sectionflags	@""
	.align	16
	.zero		1024


//--------------------- .nv.shared.reserved.0     --------------------------
	.section	.nv.shared.reserved.0,"aw",@nobits
	.weak		__nv_reservedSMEM_offset_0_alias
	.size		__nv_reservedSMEM_offset_0_alias, 0, 0
	.other		__nv_reservedSMEM_offset_0_alias,@"STO_CUDA_RESERVED_SHARED STV_DEFAULT"
__nv_reservedSMEM_offset_0_alias:
	.zero		0


//--------------------- .nv.global                --------------------------
	.section	.nv.global,"aw",@nobits
.nv.global:
	.type		_ZN39_INTERNAL_1802262d_4_k_cu_70f368f0_56344cute1_E,@object
	.size		_ZN39_INTERNAL_1802262d_4_k_cu_70f368f0_56344cute1_E,(_ZN39_INTERNAL_1802262d_4_k_cu_70f368f0_56344cuda3std3__45__cpo6cbeginE - _ZN39_INTERNAL_1802262d_4_k_cu_70f368f0_56344cute1_E)
_ZN39_INTERNAL_1802262d_4_k_cu_70f368f0_56344cute1_E:
	.zero		1
	.type		_ZN39_INTERNAL_1802262d_4_k_cu_70f368f0_56344cuda3std3__45__cpo6cbeginE,@object
	.size		_ZN39_INTERNAL_1802262d_4_k_cu_70f368f0_56344cuda3std3__45__cpo6cbeginE,(_ZN39_INTERNAL_1802262d_4_k_cu_70f368f0_56344cuda3std3__48in_placeE - _ZN39_INTERNAL_1802262d_4_k_cu_70f368f0_56344cuda3std3__45__cpo6cbeginE)
_ZN39_INTERNAL_1802262d_4_k_cu_70f368f0_56344cuda3std3__45__cpo6cbeginE:
	.zero		1
	.type		_ZN39_INTERNAL_1802262d_4_k_cu_70f368f0_56344cuda3std3__48in_placeE,@object
	.size		_ZN39_INTERNAL_1802262d_4_k_cu_70f368f0_56344cuda3std3__48in_placeE,(_ZN39_INTERNAL_1802262d_4_k_cu_70f368f0_56344cuda3std6ranges3__45__cpo9iter_moveE - _ZN39_INTERNAL_1802262d_4_k_cu_70f368f0_56344cuda3std3__48in_placeE)
_ZN39_INTERNAL_1802262d_4_k_cu_70f368f0_56344cuda3std3__48in_placeE:
	.zero		1
	.type		_ZN39_INTERNAL_1802262d_4_k_cu_70f368f0_56344cuda3std6ranges3__45__cpo9iter_moveE,@object
	.size		_ZN39_INTERNAL_1802262d_4_k_cu_70f368f0_56344cuda3std6ranges3__45__cpo9iter_moveE,(_ZN39_INTERNAL_1802262d_4_k_cu_70f368f0_56344cuda3std3__45__cpo5beginE - _ZN39_INTERNAL_1802262d_4_k_cu_70f368f0_56344cuda3std6ranges3__45__cpo9iter_moveE)
_ZN39_INTERNAL_1802262d_4_k_cu_70f368f0_56344cuda3std6ranges3__45__cpo9iter_moveE:
	.zero		1
	.type		_ZN39_INTERNAL_1802262d_4_k_cu_70f368f0_56344cuda3std3__45__cpo5beginE,@object
	.size		_ZN39_INTERNAL_1802262d_4_k_cu_70f368f0_56344cuda3std3__45__cpo5beginE,(_ZN39_INTERNAL_1802262d_4_k_cu_70f368f0_56344cuda3std3__441_GLOBAL__N__1802262d_4_k_cu_70f368f0_56346ignoreE - _ZN39_INTERNAL_1802262d_4_k_cu_70f368f0_56344cuda3std3__45__cpo5beginE)
_ZN39_INTERNAL_1802262d_4_k_cu_70f368f0_56344cuda3std3__45__cpo5beginE:
	.zero		1
	.type		_ZN39_INTERNAL_1802262d_4_k_cu_70f368f0_56344cuda3std3__441_GLOBAL__N__1802262d_4_k_cu_70f368f0_56346ignoreE,@object
	.size		_ZN39_INTERNAL_1802262d_4_k_cu_70f368f0_56344cuda3std3__441_GLOBAL__N__1802262d_4_k_cu_70f368f0_56346ignoreE,(_ZN39_INTERNAL_1802262d_4_k_cu_70f368f0_56344cute7productE - _ZN39_INTERNAL_1802262d_4_k_cu_70f368f0_56344cuda3std3__441_GLOBAL__N__1802262d_4_k_cu_70f368f0_56346ignoreE)
_ZN39_INTERNAL_1802262d_4_k_cu_70f368f0_56344cuda3std3__441_GLOBAL__N__1802262d_4_k_cu_70f368f0_56346ignoreE:
	.zero		1
	.type		_ZN39_INTERNAL_1802262d_4_k_cu_70f368f0_56344cute7productE,@object
	.size		_ZN39_INTERNAL_1802262d_4_k_cu_70f368f0_56344cute7productE,(_ZN39_INTERNAL_1802262d_4_k_cu_70f368f0_56344cuda3std3__45__cpo3endE - _ZN39_INTERNAL_1802262d_4_k_cu_70f368f0_56344cute7productE)
_ZN39_INTERNAL_1802262d_4_k_cu_70f368f0_56344cute7productE:
	.zero		1
	.type		_ZN39_INTERNAL_1802262d_4_k_cu_70f368f0_56344cuda3std3__45__cpo3endE,@object
	.size		_ZN39_INTERNAL_1802262d_4_k_cu_70f368f0_56344cuda3std3__45__cpo3endE,(_ZN39_INTERNAL_1802262d_4_k_cu_70f368f0_56344cuda3std3__419piecewise_constructE - _ZN39_INTERNAL_1802262d_4_k_cu_70f368f0_56344cuda3std3__45__cpo3endE)
_ZN39_INTERNAL_1802262d_4_k_cu_70f368f0_56344cuda3std3__45__cpo3endE:
	.zero		1
	.type		_ZN39_INTERNAL_1802262d_4_k_cu_70f368f0_56344cuda3std3__419piecewise_constructE,@object
	.size		_ZN39_INTERNAL_1802262d_4_k_cu_70f368f0_56344cuda3std3__419piecewise_constructE,(_ZN39_INTERNAL_1802262d_4_k_cu_70f368f0_56344cuda3std3__45__cpo4cendE - _ZN39_INTERNAL_1802262d_4_k_cu_70f368f0_56344cuda3std3__419piecewise_constructE)
_ZN39_INTERNAL_1802262d_4_k_cu_70f368f0_56344cuda3std3__419piecewise_constructE:
	.zero		1
	.type		_ZN39_INTERNAL_1802262d_4_k_cu_70f368f0_56344cuda3std3__45__cpo4cendE,@object
	.size		_ZN39_INTERNAL_1802262d_4_k_cu_70f368f0_56344cuda3std3__45__cpo4cendE,(_ZN39_INTERNAL_1802262d_4_k_cu_70f368f0_56344cuda3std6ranges3__45__cpo4swapE - _ZN39_INTERNAL_1802262d_4_k_cu_70f368f0_56344cuda3std3__45__cpo4cendE)
_ZN39_INTERNAL_1802262d_4_k_cu_70f368f0_56344cuda3std3__45__cpo4cendE:
	.zero		1
	.type		_ZN39_INTERNAL_1802262d_4_k_cu_70f368f0_56344cuda3std6ranges3__45__cpo4swapE,@object
	.size		_ZN39_INTERNAL_1802262d_4_k_cu_70f368f0_56344cuda3std6ranges3__45__cpo4swapE,(.L_7 - _ZN39_INTERNAL_1802262d_4_k_cu_70f368f0_56344cuda3std6ranges3__45__cpo4swapE)
_ZN39_INTERNAL_1802262d_4_k_cu_70f368f0_56344cuda3std6ranges3__45__cpo4swapE:
	.zero		1
.L_7:


//--------------------- .nv.constant0._ZN7cutlass13device_kernelINS_4gemm6kernel13GemmUniversalIN4cute5tupleIJiiiiEEENS1_10collective13CollectiveMmaINS1_37MainloopSm90TmaGmmaWarpSpecializedFP8ILi5ENS5_IJNS4_1CILi2EEENSA_ILi1EEESC_EEENS1_35KernelTmaWarpSpecializedCooperativeEEENS5_IJNSA_ILi256EEENSA_ILi128EEESH_EEENS_12float_e5m2_tENS5_IJlSC_lEEESJ_SK_NS4_8TiledMMAINS4_8MMA_AtomIJNS4_4SM904GMMA31MMA_64x128x32_F32E5M2E5M2_SS_TNILNSO_7ScaleInE1ELSQ_1EEEEEENS4_6LayoutISD_NS5_IJSC_NSA_ILi0EEESU_EEEEENS5_IJNS4_10UnderscoreESX_SX_EEEEENS4_13SM90_TMA_LOADENS4_14ComposedLayoutINS4_7SwizzleILi3ELi4ELi3EEENS4_18smem_ptr_flag_bitsILi8EEENST_INS5_IJNSA_ILi8EEESH_EEENS5_IJSH_SC_EEEEEEEvNS4_8identityENS4_23SM90_TMA_LOAD_MULTICASTES1A_vS1B_EENS_8epilogue10collective6detail29Sm90TmaWarpSpecializedAdapterINS1F_15DefaultEpilogueISJ_SK_SK_NS1E_6thread17LinearCombinationISJ_Li1EffLNS1J_9ScaleType4KindE0ELNS_15FloatRoundStyleE2ESJ_EENS1_15EpilogueDefaultEEEEEvvEEEEvNT_6ParamsE --------------------------
	.section	.nv.constant0._ZN7cutlass13device_kernelINS_4gemm6kernel13GemmUniversalIN4cute5tupleIJiiiiEEENS1_10collective13CollectiveMmaINS1_37MainloopSm90TmaGmmaWarpSpecializedFP8ILi5ENS5_IJNS4_1CILi2EEENSA_ILi1EEESC_EEENS1_35KernelTmaWarpSpecializedCooperativeEEENS5_IJNSA_ILi256EEENSA_ILi128EEESH_EEENS_12float_e5m2_tENS5_IJlSC_lEEESJ_SK_NS4_8TiledMMAINS4_8MMA_AtomIJNS4_4SM904GMMA31MMA_64x128x32_F32E5M2E5M2_SS_TNILNSO_7ScaleInE1ELSQ_1EEEEEENS4_6LayoutISD_NS5_IJSC_NSA_ILi0EEESU_EEEEENS5_IJNS4_10UnderscoreESX_SX_EEEEENS4_13SM90_TMA_LOADENS4_14ComposedLayoutINS4_7SwizzleILi3ELi4ELi3EEENS4_18smem_ptr_flag_bitsILi8EEENST_INS5_IJNSA_ILi8EEESH_EEENS5_IJSH_SC_EEEEEEEvNS4_8identityENS4_23SM90_TMA_LOAD_MULTICASTES1A_vS1B_EENS_8epilogue10collective6detail29Sm90TmaWarpSpecializedAdapterINS1F_15DefaultEpilogueISJ_SK_SK_NS1E_6thread17LinearCombinationISJ_Li1EffLNS1J_9ScaleType4KindE0ELNS_15FloatRoundStyleE2ESJ_EENS1_15EpilogueDefaultEEEEEvvEEEEvNT_6ParamsE,"a",@progbits
	.sectionflags	@""
	.align	4
.nv.constant0._ZN7cutlass13device_kernelINS_4gemm6kernel13GemmUniversalIN4cute5tupleIJiiiiEEENS1_10collective13CollectiveMmaINS1_37MainloopSm90TmaGmmaWarpSpecializedFP8ILi5ENS5_IJNS4_1CILi2EEENSA_ILi1EEESC_EEENS1_35KernelTmaWarpSpecializedCooperativeEEENS5_IJNSA_ILi256EEENSA_ILi128EEESH_EEENS_12float_e5m2_tENS5_IJlSC_lEEESJ_SK_NS4_8TiledMMAINS4_8MMA_AtomIJNS4_4SM904GMMA31MMA_64x128x32_F32E5M2E5M2_SS_TNILNSO_7ScaleInE1ELSQ_1EEEEEENS4_6LayoutISD_NS5_IJSC_NSA_ILi0EEESU_EEEEENS5_IJNS4_10UnderscoreESX_SX_EEEEENS4_13SM90_TMA_LOADENS4_14ComposedLayoutINS4_7SwizzleILi3ELi4ELi3EEENS4_18smem_ptr_flag_bitsILi8EEENST_INS5_IJNSA_ILi8EEESH_EEENS5_IJSH_SC_EEEEEEEvNS4_8identityENS4_23SM90_TMA_LOAD_MULTICASTES1A_vS1B_EENS_8epilogue10collective6detail29Sm90TmaWarpSpecializedAdapterINS1F_15DefaultEpilogueISJ_SK_SK_NS1E_6thread17LinearCombinationISJ_Li1EffLNS1J_9ScaleType4KindE0ELNS_15FloatRoundStyleE2ESJ_EENS1_15EpilogueDefaultEEEEEvvEEEEvNT_6ParamsE:
	.zero		1664


//--------------------- SYMBOLS --------------------------

	.type		.nv.reservedSmem.offset0,@object
	.size		.nv.reservedSmem.offset0,0x4
